//
// Generated by NVIDIA NVVM Compiler
//
// Compiler Build ID: CL-36424714
// Cuda compilation tools, release 13.0, V13.0.88
// Based on NVVM 20.0.0
//

.version 9.0
.target sm_100
.address_size 64

	// .globl	_Z5cul_bPfS_S_ffiiff

.visible .entry _Z5cul_bPfS_S_ffiiff(
	.param .u64 .ptr .align 1 _Z5cul_bPfS_S_ffiiff_param_0,
	.param .u64 .ptr .align 1 _Z5cul_bPfS_S_ffiiff_param_1,
	.param .u64 .ptr .align 1 _Z5cul_bPfS_S_ffiiff_param_2,
	.param .f32 _Z5cul_bPfS_S_ffiiff_param_3,
	.param .f32 _Z5cul_bPfS_S_ffiiff_param_4,
	.param .u32 _Z5cul_bPfS_S_ffiiff_param_5,
	.param .u32 _Z5cul_bPfS_S_ffiiff_param_6,
	.param .f32 _Z5cul_bPfS_S_ffiiff_param_7,
	.param .f32 _Z5cul_bPfS_S_ffiiff_param_8
)
{
	.reg .pred 	%p<2>;
	.reg .b32 	%r<18>;
	.reg .b32 	%f<34>;
	.reg .b64 	%rd<30>;

	ld.param.u64 	%rd2, [_Z5cul_bPfS_S_ffiiff_param_1];
	ld.param.f32 	%f1, [_Z5cul_bPfS_S_ffiiff_param_3];
	ld.param.f32 	%f2, [_Z5cul_bPfS_S_ffiiff_param_4];
	ld.param.u32 	%r3, [_Z5cul_bPfS_S_ffiiff_param_5];
	ld.param.u32 	%r4, [_Z5cul_bPfS_S_ffiiff_param_6];
	ld.param.f32 	%f3, [_Z5cul_bPfS_S_ffiiff_param_7];
	ld.param.f32 	%f4, [_Z5cul_bPfS_S_ffiiff_param_8];
	mov.u32 	%r5, %ctaid.x;
	mov.u32 	%r6, %ntid.x;
	mov.u32 	%r7, %tid.x;
	mad.lo.s32 	%r1, %r5, %r6, %r7;
	add.s32 	%r8, %r4, -2;
	add.s32 	%r2, %r3, -2;
	mul.lo.s32 	%r9, %r8, %r2;
	setp.ge.s32 	%p1, %r1, %r9;
	@%p1 bra 	$L__BB0_2;
	ld.param.u64 	%rd29, [_Z5cul_bPfS_S_ffiiff_param_2];
	ld.param.u64 	%rd28, [_Z5cul_bPfS_S_ffiiff_param_0];
	cvta.to.global.u64 	%rd4, %rd2;
	cvta.to.global.u64 	%rd5, %rd29;
	cvta.to.global.u64 	%rd6, %rd28;
	div.s32 	%r10, %r1, %r2;
	mul.lo.s32 	%r11, %r10, %r2;
	sub.s32 	%r12, %r1, %r11;
	rcp.rn.f32 	%f5, %f2;
	mad.lo.s32 	%r13, %r3, %r10, %r3;
	cvt.s64.s32 	%rd7, %r13;
	cvt.s64.s32 	%rd8, %r12;
	add.s64 	%rd9, %rd7, %rd8;
	shl.b64 	%rd10, %rd9, 2;
	add.s64 	%rd11, %rd10, 4;
	add.s64 	%rd12, %rd4, %rd11;
	ld.global.f32 	%f6, [%rd12+4];
	add.s32 	%r14, %r13, %r12;
	mul.wide.s32 	%rd13, %r14, 4;
	add.s64 	%rd14, %rd4, %rd13;
	ld.global.f32 	%f7, [%rd14];
	sub.f32 	%f8, %f6, %f7;
	add.f32 	%f9, %f3, %f3;
	div.rn.f32 	%f10, %f8, %f9;
	add.s32 	%r15, %r13, %r3;
	cvt.s64.s32 	%rd15, %r15;
	add.s64 	%rd16, %rd15, %rd8;
	shl.b64 	%rd17, %rd16, 2;
	add.s64 	%rd18, %rd5, %rd17;
	ld.global.f32 	%f11, [%rd18+4];
	shl.b32 	%r16, %r3, 1;
	sub.s32 	%r17, %r15, %r16;
	cvt.s64.s32 	%rd19, %r17;
	add.s64 	%rd20, %rd8, %rd19;
	shl.b64 	%rd21, %rd20, 2;
	add.s64 	%rd22, %rd5, %rd21;
	ld.global.f32 	%f12, [%rd22+4];
	sub.f32 	%f13, %f11, %f12;
	add.f32 	%f14, %f4, %f4;
	div.rn.f32 	%f15, %f13, %f14;
	add.f32 	%f16, %f10, %f15;
	mul.f32 	%f17, %f5, %f16;
	mul.f32 	%f18, %f10, %f10;
	sub.f32 	%f19, %f17, %f18;
	add.s64 	%rd23, %rd4, %rd17;
	ld.global.f32 	%f20, [%rd23+4];
	add.s64 	%rd24, %rd4, %rd21;
	ld.global.f32 	%f21, [%rd24+4];
	sub.f32 	%f22, %f20, %f21;
	div.rn.f32 	%f23, %f22, %f14;
	add.s64 	%rd25, %rd5, %rd11;
	ld.global.f32 	%f24, [%rd25+4];
	add.s64 	%rd26, %rd5, %rd13;
	ld.global.f32 	%f25, [%rd26];
	sub.f32 	%f26, %f24, %f25;
	mul.f32 	%f27, %f23, %f26;
	div.rn.f32 	%f28, %f27, %f9;
	add.f32 	%f29, %f28, %f28;
	sub.f32 	%f30, %f19, %f29;
	mul.f32 	%f31, %f15, %f15;
	sub.f32 	%f32, %f30, %f31;
	mul.f32 	%f33, %f1, %f32;
	add.s64 	%rd27, %rd6, %rd10;
	st.global.f32 	[%rd27+4], %f33;
$L__BB0_2:
	ret;

}
	// .globl	_Z6cul_pnPfS_ii
.visible .entry _Z6cul_pnPfS_ii(
	.param .u64 .ptr .align 1 _Z6cul_pnPfS_ii_param_0,
	.param .u64 .ptr .align 1 _Z6cul_pnPfS_ii_param_1,
	.param .u32 _Z6cul_pnPfS_ii_param_2,
	.param .u32 _Z6cul_pnPfS_ii_param_3
)
{
	.reg .pred 	%p<2>;
	.reg .b32 	%r<8>;
	.reg .b32 	%f<2>;
	.reg .b64 	%rd<8>;

	ld.param.u64 	%rd1, [_Z6cul_pnPfS_ii_param_0];
	ld.param.u64 	%rd2, [_Z6cul_pnPfS_ii_param_1];
	ld.param.u32 	%r2, [_Z6cul_pnPfS_ii_param_2];
	ld.param.u32 	%r3, [_Z6cul_pnPfS_ii_param_3];
	mov.u32 	%r4, %ctaid.x;
	mov.u32 	%r5, %ntid.x;
	mov.u32 	%r6, %tid.x;
	mad.lo.s32 	%r1, %r4, %r5, %r6;
	mul.lo.s32 	%r7, %r3, %r2;
	setp.ge.s32 	%p1, %r1, %r7;
	@%p1 bra 	$L__BB1_2;
	cvta.to.global.u64 	%rd3, %rd1;
	cvta.to.global.u64 	%rd4, %rd2;
	mul.wide.s32 	%rd5, %r1, 4;
	add.s64 	%rd6, %rd3, %rd5;
	ld.global.f32 	%f1, [%rd6];
	add.s64 	%rd7, %rd4, %rd5;
	st.global.f32 	[%rd7], %f1;
$L__BB1_2:
	ret;

}
	// .globl	_Z5cul_pPfS_S_iiff
.visible .entry _Z5cul_pPfS_S_iiff(
	.param .u64 .ptr .align 1 _Z5cul_pPfS_S_iiff_param_0,
	.param .u64 .ptr .align 1 _Z5cul_pPfS_S_iiff_param_1,
	.param .u64 .ptr .align 1 _Z5cul_pPfS_S_iiff_param_2,
	.param .u32 _Z5cul_pPfS_S_iiff_param_3,
	.param .u32 _Z5cul_pPfS_S_iiff_param_4,
	.param .f32 _Z5cul_pPfS_S_iiff_param_5,
	.param .f32 _Z5cul_pPfS_S_iiff_param_6
)
{
	.reg .pred 	%p<2>;
	.reg .b32 	%r<18>;
	.reg .b32 	%f<22>;
	.reg .b64 	%rd<24>;

	ld.param.u64 	%rd1, [_Z5cul_pPfS_S_iiff_param_0];
	ld.param.u64 	%rd2, [_Z5cul_pPfS_S_iiff_param_1];
	ld.param.u64 	%rd3, [_Z5cul_pPfS_S_iiff_param_2];
	ld.param.u32 	%r3, [_Z5cul_pPfS_S_iiff_param_3];
	ld.param.u32 	%r4, [_Z5cul_pPfS_S_iiff_param_4];
	ld.param.f32 	%f1, [_Z5cul_pPfS_S_iiff_param_5];
	ld.param.f32 	%f2, [_Z5cul_pPfS_S_iiff_param_6];
	mov.u32 	%r5, %ctaid.x;
	mov.u32 	%r6, %ntid.x;
	mov.u32 	%r7, %tid.x;
	mad.lo.s32 	%r1, %r5, %r6, %r7;
	add.s32 	%r8, %r4, -2;
	add.s32 	%r2, %r3, -2;
	mul.lo.s32 	%r9, %r8, %r2;
	setp.ge.s32 	%p1, %r1, %r9;
	@%p1 bra 	$L__BB2_2;
	cvta.to.global.u64 	%rd4, %rd3;
	cvta.to.global.u64 	%rd5, %rd1;
	cvta.to.global.u64 	%rd6, %rd2;
	div.s32 	%r10, %r1, %r2;
	mul.lo.s32 	%r11, %r10, %r2;
	sub.s32 	%r12, %r1, %r11;
	mul.f32 	%f3, %f2, %f2;
	mad.lo.s32 	%r13, %r3, %r10, %r3;
	cvt.s64.s32 	%rd7, %r13;
	cvt.s64.s32 	%rd8, %r12;
	add.s64 	%rd9, %rd7, %rd8;
	shl.b64 	%rd10, %rd9, 2;
	add.s64 	%rd11, %rd10, %rd4;
	ld.global.f32 	%f4, [%rd11+8];
	add.s32 	%r14, %r13, %r12;
	mul.wide.s32 	%rd12, %r14, 4;
	add.s64 	%rd13, %rd4, %rd12;
	ld.global.f32 	%f5, [%rd13];
	add.f32 	%f6, %f4, %f5;
	mul.f32 	%f7, %f1, %f1;
	add.s32 	%r15, %r13, %r3;
	cvt.s64.s32 	%rd14, %r15;
	add.s64 	%rd15, %rd14, %rd8;
	shl.b64 	%rd16, %rd15, 2;
	add.s64 	%rd17, %rd4, %rd16;
	ld.global.f32 	%f8, [%rd17+4];
	shl.b32 	%r16, %r3, 1;
	sub.s32 	%r17, %r15, %r16;
	cvt.s64.s32 	%rd18, %r17;
	add.s64 	%rd19, %rd8, %rd18;
	shl.b64 	%rd20, %rd19, 2;
	add.s64 	%rd21, %rd4, %rd20;
	ld.global.f32 	%f9, [%rd21+4];
	add.f32 	%f10, %f8, %f9;
	mul.f32 	%f11, %f7, %f10;
	fma.rn.f32 	%f12, %f3, %f6, %f11;
	add.s64 	%rd22, %rd5, %rd10;
	ld.global.f32 	%f13, [%rd22+4];
	mul.f32 	%f14, %f1, %f13;
	mul.f32 	%f15, %f1, %f14;
	mul.f32 	%f16, %f2, %f15;
	mul.f32 	%f17, %f2, %f16;
	sub.f32 	%f18, %f12, %f17;
	add.f32 	%f19, %f7, %f3;
	add.f32 	%f20, %f19, %f19;
	div.rn.f32 	%f21, %f18, %f20;
	add.s64 	%rd23, %rd6, %rd10;
	st.global.f32 	[%rd23+4], %f21;
$L__BB2_2:
	ret;

}
	// .globl	_Z7bound_pPfii
.visible .entry _Z7bound_pPfii(
	.param .u64 .ptr .align 1 _Z7bound_pPfii_param_0,
	.param .u32 _Z7bound_pPfii_param_1,
	.param .u32 _Z7bound_pPfii_param_2
)
{
	.reg .pred 	%p<3>;
	.reg .b32 	%r<14>;
	.reg .b32 	%f<5>;
	.reg .b64 	%rd<18>;

	ld.param.u64 	%rd2, [_Z7bound_pPfii_param_0];
	ld.param.u32 	%r2, [_Z7bound_pPfii_param_1];
	ld.param.u32 	%r3, [_Z7bound_pPfii_param_2];
	cvta.to.global.u64 	%rd1, %rd2;
	mov.u32 	%r4, %ctaid.x;
	mov.u32 	%r5, %ntid.x;
	mov.u32 	%r6, %tid.x;
	mad.lo.s32 	%r1, %r4, %r5, %r6;
	add.s32 	%r7, %r2, -2;
	setp.ge.s32 	%p1, %r1, %r7;
	@%p1 bra 	$L__BB3_2;
	cvt.s64.s32 	%rd3, %r2;
	cvt.s64.s32 	%rd4, %r1;
	add.s64 	%rd5, %rd3, %rd4;
	shl.b64 	%rd6, %rd5, 2;
	add.s64 	%rd7, %rd1, %rd6;
	ld.global.f32 	%f1, [%rd7+4];
	mul.wide.s32 	%rd8, %r1, 4;
	add.s64 	%rd9, %rd1, %rd8;
	st.global.f32 	[%rd9+4], %f1;
	add.s32 	%r8, %r3, -2;
	mul.lo.s32 	%r9, %r8, %r2;
	mul.wide.s32 	%rd10, %r9, 4;
	add.s64 	%rd11, %rd9, %rd10;
	ld.global.f32 	%f2, [%rd11+4];
	add.s32 	%r10, %r9, %r2;
	mul.wide.s32 	%rd12, %r10, 4;
	add.s64 	%rd13, %rd9, %rd12;
	st.global.f32 	[%rd13+4], %f2;
$L__BB3_2:
	add.s32 	%r11, %r3, -2;
	setp.ge.s32 	%p2, %r1, %r11;
	@%p2 bra 	$L__BB3_4;
	mad.lo.s32 	%r12, %r2, %r1, %r2;
	add.s32 	%r13, %r12, %r2;
	mul.wide.s32 	%rd14, %r13, 4;
	add.s64 	%rd15, %rd1, %rd14;
	ld.global.f32 	%f3, [%rd15+-8];
	st.global.f32 	[%rd15+-4], %f3;
	mul.wide.s32 	%rd16, %r12, 4;
	add.s64 	%rd17, %rd1, %rd16;
	ld.global.f32 	%f4, [%rd17+4];
	st.global.f32 	[%rd17], %f4;
$L__BB3_4:
	ret;

}
	// .globl	_Z8cul_unvnPfS_S_S_ii
.visible .entry _Z8cul_unvnPfS_S_S_ii(
	.param .u64 .ptr .align 1 _Z8cul_unvnPfS_S_S_ii_param_0,
	.param .u64 .ptr .align 1 _Z8cul_unvnPfS_S_S_ii_param_1,
	.param .u64 .ptr .align 1 _Z8cul_unvnPfS_S_S_ii_param_2,
	.param .u64 .ptr .align 1 _Z8cul_unvnPfS_S_S_ii_param_3,
	.param .u32 _Z8cul_unvnPfS_S_S_ii_param_4,
	.param .u32 _Z8cul_unvnPfS_S_S_ii_param_5
)
{
	.reg .pred 	%p<2>;
	.reg .b32 	%r<8>;
	.reg .b32 	%f<3>;
	.reg .b64 	%rd<14>;

	ld.param.u64 	%rd1, [_Z8cul_unvnPfS_S_S_ii_param_0];
	ld.param.u64 	%rd2, [_Z8cul_unvnPfS_S_S_ii_param_1];
	ld.param.u64 	%rd3, [_Z8cul_unvnPfS_S_S_ii_param_2];
	ld.param.u64 	%rd4, [_Z8cul_unvnPfS_S_S_ii_param_3];
	ld.param.u32 	%r2, [_Z8cul_unvnPfS_S_S_ii_param_4];
	ld.param.u32 	%r3, [_Z8cul_unvnPfS_S_S_ii_param_5];
	mov.u32 	%r4, %ctaid.x;
	mov.u32 	%r5, %ntid.x;
	mov.u32 	%r6, %tid.x;
	mad.lo.s32 	%r1, %r4, %r5, %r6;
	mul.lo.s32 	%r7, %r3, %r2;
	setp.ge.s32 	%p1, %r1, %r7;
	@%p1 bra 	$L__BB4_2;
	cvta.to.global.u64 	%rd5, %rd1;
	cvta.to.global.u64 	%rd6, %rd3;
	cvta.to.global.u64 	%rd7, %rd2;
	cvta.to.global.u64 	%rd8, %rd4;
	mul.wide.s32 	%rd9, %r1, 4;
	add.s64 	%rd10, %rd5, %rd9;
	ld.global.f32 	%f1, [%rd10];
	add.s64 	%rd11, %rd6, %rd9;
	st.global.f32 	[%rd11], %f1;
	add.s64 	%rd12, %rd7, %rd9;
	ld.global.f32 	%f2, [%rd12];
	add.s64 	%rd13, %rd8, %rd9;
	st.global.f32 	[%rd13], %f2;
$L__BB4_2:
	ret;

}
	// .globl	_Z6cul_uvPfS_S_S_S_fffiiff
.visible .entry _Z6cul_uvPfS_S_S_S_fffiiff(
	.param .u64 .ptr .align 1 _Z6cul_uvPfS_S_S_S_fffiiff_param_0,
	.param .u64 .ptr .align 1 _Z6cul_uvPfS_S_S_S_fffiiff_param_1,
	.param .u64 .ptr .align 1 _Z6cul_uvPfS_S_S_S_fffiiff_param_2,
	.param .u64 .ptr .align 1 _Z6cul_uvPfS_S_S_S_fffiiff_param_3,
	.param .u64 .ptr .align 1 _Z6cul_uvPfS_S_S_S_fffiiff_param_4,
	.param .f32 _Z6cul_uvPfS_S_S_S_fffiiff_param_5,
	.param .f32 _Z6cul_uvPfS_S_S_S_fffiiff_param_6,
	.param .f32 _Z6cul_uvPfS_S_S_S_fffiiff_param_7,
	.param .u32 _Z6cul_uvPfS_S_S_S_fffiiff_param_8,
	.param .u32 _Z6cul_uvPfS_S_S_S_fffiiff_param_9,
	.param .f32 _Z6cul_uvPfS_S_S_S_fffiiff_param_10,
	.param .f32 _Z6cul_uvPfS_S_S_S_fffiiff_param_11
)
{
	.reg .pred 	%p<2>;
	.reg .b32 	%r<18>;
	.reg .b32 	%f<66>;
	.reg .b64 	%rd<39>;

	ld.param.u64 	%rd4, [_Z6cul_uvPfS_S_S_S_fffiiff_param_3];
	ld.param.u64 	%rd5, [_Z6cul_uvPfS_S_S_S_fffiiff_param_4];
	ld.param.f32 	%f1, [_Z6cul_uvPfS_S_S_S_fffiiff_param_5];
	ld.param.f32 	%f2, [_Z6cul_uvPfS_S_S_S_fffiiff_param_6];
	ld.param.f32 	%f3, [_Z6cul_uvPfS_S_S_S_fffiiff_param_7];
	ld.param.u32 	%r3, [_Z6cul_uvPfS_S_S_S_fffiiff_param_8];
	ld.param.u32 	%r4, [_Z6cul_uvPfS_S_S_S_fffiiff_param_9];
	ld.param.f32 	%f4, [_Z6cul_uvPfS_S_S_S_fffiiff_param_10];
	ld.param.f32 	%f5, [_Z6cul_uvPfS_S_S_S_fffiiff_param_11];
	mov.u32 	%r5, %ctaid.x;
	mov.u32 	%r6, %ntid.x;
	mov.u32 	%r7, %tid.x;
	mad.lo.s32 	%r1, %r5, %r6, %r7;
	add.s32 	%r8, %r4, -2;
	add.s32 	%r2, %r3, -2;
	mul.lo.s32 	%r9, %r8, %r2;
	setp.ge.s32 	%p1, %r1, %r9;
	@%p1 bra 	$L__BB5_2;
	ld.param.u64 	%rd38, [_Z6cul_uvPfS_S_S_S_fffiiff_param_2];
	ld.param.u64 	%rd37, [_Z6cul_uvPfS_S_S_S_fffiiff_param_1];
	ld.param.u64 	%rd36, [_Z6cul_uvPfS_S_S_S_fffiiff_param_0];
	cvta.to.global.u64 	%rd6, %rd38;
	cvta.to.global.u64 	%rd7, %rd5;
	cvta.to.global.u64 	%rd8, %rd36;
	cvta.to.global.u64 	%rd9, %rd4;
	cvta.to.global.u64 	%rd10, %rd37;
	div.s32 	%r10, %r1, %r2;
	mul.lo.s32 	%r11, %r10, %r2;
	sub.s32 	%r12, %r1, %r11;
	mul.lo.s32 	%r13, %r10, %r3;
	add.s32 	%r14, %r13, %r3;
	cvt.s64.s32 	%rd11, %r14;
	cvt.s64.s32 	%rd12, %r12;
	add.s64 	%rd13, %rd11, %rd12;
	shl.b64 	%rd14, %rd13, 2;
	add.s64 	%rd15, %rd6, %rd14;
	ld.global.f32 	%f6, [%rd15+4];
	mul.f32 	%f7, %f3, %f6;
	div.rn.f32 	%f8, %f7, %f4;
	add.s32 	%r15, %r14, %r12;
	mul.wide.s32 	%rd16, %r15, 4;
	add.s64 	%rd17, %rd6, %rd16;
	ld.global.f32 	%f9, [%rd17];
	sub.f32 	%f10, %f6, %f9;
	mul.f32 	%f11, %f8, %f10;
	sub.f32 	%f12, %f6, %f11;
	div.rn.f32 	%f13, %f7, %f5;
	cvt.s64.s32 	%rd18, %r13;
	add.s64 	%rd19, %rd12, %rd18;
	shl.b64 	%rd20, %rd19, 2;
	add.s64 	%rd21, %rd6, %rd20;
	ld.global.f32 	%f14, [%rd21+4];
	sub.f32 	%f15, %f6, %f14;
	mul.f32 	%f16, %f13, %f15;
	sub.f32 	%f17, %f12, %f16;
	add.f32 	%f18, %f2, %f2;
	mul.f32 	%f19, %f18, %f4;
	div.rn.f32 	%f20, %f3, %f19;
	add.s64 	%rd22, %rd14, %rd7;
	ld.global.f32 	%f21, [%rd22+8];
	add.s64 	%rd23, %rd7, %rd16;
	ld.global.f32 	%f22, [%rd23];
	sub.f32 	%f23, %f21, %f22;
	mul.f32 	%f24, %f20, %f23;
	sub.f32 	%f25, %f17, %f24;
	mul.f32 	%f26, %f1, %f3;
	div.rn.f32 	%f27, %f26, %f4;
	mul.f32 	%f28, %f4, %f27;
	ld.global.f32 	%f29, [%rd15+8];
	add.f32 	%f30, %f6, %f6;
	sub.f32 	%f31, %f29, %f30;
	add.f32 	%f32, %f9, %f31;
	fma.rn.f32 	%f33, %f28, %f32, %f25;
	div.rn.f32 	%f34, %f26, %f5;
	mul.f32 	%f35, %f5, %f34;
	shl.b32 	%r16, %r3, 1;
	add.s32 	%r17, %r13, %r16;
	cvt.s64.s32 	%rd24, %r17;
	add.s64 	%rd25, %rd24, %rd12;
	shl.b64 	%rd26, %rd25, 2;
	add.s64 	%rd27, %rd6, %rd26;
	ld.global.f32 	%f36, [%rd27+4];
	sub.f32 	%f37, %f36, %f30;
	add.f32 	%f38, %f14, %f37;
	fma.rn.f32 	%f39, %f35, %f38, %f33;
	add.s64 	%rd28, %rd8, %rd14;
	st.global.f32 	[%rd28+4], %f39;
	add.s64 	%rd29, %rd9, %rd14;
	ld.global.f32 	%f40, [%rd29+4];
	mul.f32 	%f41, %f3, %f40;
	div.rn.f32 	%f42, %f41, %f4;
	add.s64 	%rd30, %rd9, %rd16;
	ld.global.f32 	%f43, [%rd30];
	sub.f32 	%f44, %f40, %f43;
	mul.f32 	%f45, %f42, %f44;
	sub.f32 	%f46, %f40, %f45;
	div.rn.f32 	%f47, %f41, %f5;
	add.s64 	%rd31, %rd9, %rd20;
	ld.global.f32 	%f48, [%rd31+4];
	sub.f32 	%f49, %f40, %f48;
	mul.f32 	%f50, %f47, %f49;
	sub.f32 	%f51, %f46, %f50;
	add.s64 	%rd32, %rd7, %rd26;
	ld.global.f32 	%f52, [%rd32+4];
	add.s64 	%rd33, %rd7, %rd20;
	ld.global.f32 	%f53, [%rd33+4];
	sub.f32 	%f54, %f52, %f53;
	mul.f32 	%f55, %f20, %f54;
	sub.f32 	%f56, %f51, %f55;
	ld.global.f32 	%f57, [%rd29+8];
	add.f32 	%f58, %f40, %f40;
	sub.f32 	%f59, %f57, %f58;
	add.f32 	%f60, %f43, %f59;
	fma.rn.f32 	%f61, %f28, %f60, %f56;
	add.s64 	%rd34, %rd9, %rd26;
	ld.global.f32 	%f62, [%rd34+4];
	sub.f32 	%f63, %f62, %f58;
	add.f32 	%f64, %f48, %f63;
	fma.rn.f32 	%f65, %f35, %f64, %f61;
	add.s64 	%rd35, %rd10, %rd14;
	st.global.f32 	[%rd35+4], %f65;
$L__BB5_2:
	ret;

}
	// .globl	_Z8bound_uvPfS_ii
.visible .entry _Z8bound_uvPfS_ii(
	.param .u64 .ptr .align 1 _Z8bound_uvPfS_ii_param_0,
	.param .u64 .ptr .align 1 _Z8bound_uvPfS_ii_param_1,
	.param .u32 _Z8bound_uvPfS_ii_param_2,
	.param .u32 _Z8bound_uvPfS_ii_param_3
)
{
	.reg .pred 	%p<3>;
	.reg .b32 	%r<16>;
	.reg .b64 	%rd<17>;

	ld.param.u64 	%rd3, [_Z8bound_uvPfS_ii_param_0];
	ld.param.u64 	%rd4, [_Z8bound_uvPfS_ii_param_1];
	ld.param.u32 	%r2, [_Z8bound_uvPfS_ii_param_2];
	ld.param.u32 	%r3, [_Z8bound_uvPfS_ii_param_3];
	cvta.to.global.u64 	%rd1, %rd4;
	cvta.to.global.u64 	%rd2, %rd3;
	mov.u32 	%r4, %ctaid.x;
	mov.u32 	%r5, %ntid.x;
	mov.u32 	%r6, %tid.x;
	mad.lo.s32 	%r1, %r4, %r5, %r6;
	add.s32 	%r7, %r2, -2;
	setp.ge.s32 	%p1, %r1, %r7;
	@%p1 bra 	$L__BB6_2;
	mul.wide.s32 	%rd5, %r1, 4;
	add.s64 	%rd6, %rd2, %rd5;
	mov.b32 	%r8, 0;
	st.global.u32 	[%rd6+4], %r8;
	add.s32 	%r9, %r2, -1;
	mul.lo.s32 	%r10, %r9, %r2;
	mul.wide.s32 	%rd7, %r10, 4;
	add.s64 	%rd8, %rd6, %rd7;
	mov.b32 	%r11, 1065353216;
	st.global.u32 	[%rd8+4], %r11;
	add.s64 	%rd9, %rd1, %rd5;
	st.global.u32 	[%rd9+4], %r8;
	add.s64 	%rd10, %rd9, %rd7;
	st.global.u32 	[%rd10+4], %r8;
$L__BB6_2:
	add.s32 	%r12, %r3, -2;
	setp.ge.s32 	%p2, %r1, %r12;
	@%p2 bra 	$L__BB6_4;
	mad.lo.s32 	%r13, %r2, %r1, %r2;
	mul.wide.s32 	%rd11, %r13, 4;
	add.s64 	%rd12, %rd2, %rd11;
	mov.b32 	%r14, 0;
	st.global.u32 	[%rd12], %r14;
	add.s32 	%r15, %r2, -1;
	mul.wide.s32 	%rd13, %r15, 4;
	add.s64 	%rd14, %rd12, %rd13;
	st.global.u32 	[%rd14], %r14;
	add.s64 	%rd15, %rd1, %rd11;
	st.global.u32 	[%rd15], %r14;
	add.s64 	%rd16, %rd15, %rd13;
	st.global.u32 	[%rd16], %r14;
$L__BB6_4:
	ret;

}


// ===== COMPILED SASS (sm_100) =====

	.target	sm_100

	.elftype	@"ET_EXEC"


//--------------------- .note.nv.tkinfo           --------------------------
	.section	.note.nv.tkinfo,"",@"SHT_NOTE"
	.sectionflags	@"SHF_NOTE_NV_TKINFO"
	.tkinfo
        /*0018*/ 	.word	0x00000002
        /*0030*/ 	.string	""
        /*0030*/ 	.string	"ptxas"
        /*0030*/ 	.string	"Cuda compilation tools, release 13.0, V13.0.88"
        /*0030*/ 	.string	"Build cuda_13.0.r13.0/compiler.36424714_0"
        /*0030*/ 	.string	"-arch sm_100 -m 64 "



//--------------------- .note.nv.cuinfo           --------------------------
	.section	.note.nv.cuinfo,"",@"SHT_NOTE"
	.sectionflags	@"SHF_NOTE_NV_CUINFO"
        /*0018*/ 	.short	0x0002
        /*001a*/ 	.short	0x0064
        /*001c*/ 	.short	0x0082
	.zero		2


//--------------------- .nv.info                  --------------------------
	.section	.nv.info,"",@"SHT_CUDA_INFO"
	.align	4


	//----- nvinfo : EIATTR_REGCOUNT
	.align		4
        /*0000*/ 	.byte	0x04, 0x2f
        /*0002*/ 	.short	(.L_1 - .L_0)
	.align		4
.L_0:
        /*0004*/ 	.word	index@(_Z5cul_bPfS_S_ffiiff)
        /*0008*/ 	.word	0x00000019


	//----- nvinfo : EIATTR_FRAME_SIZE
	.align		4
.L_1:
        /*000c*/ 	.byte	0x04, 0x11
        /*000e*/ 	.short	(.L_3 - .L_2)
	.align		4
.L_2:
        /*0010*/ 	.word	index@($__internal_3_$__cuda_sm3x_div_rn_noftz_f32_slowpath)
        /*0014*/ 	.word	0x00000000


	//----- nvinfo : EIATTR_FRAME_SIZE
	.align		4
.L_3:
        /*0018*/ 	.byte	0x04, 0x11
        /*001a*/ 	.short	(.L_5 - .L_4)
	.align		4
.L_4:
        /*001c*/ 	.word	index@($__internal_2_$__cuda_sm20_rcp_rn_f32_slowpath)
        /*0020*/ 	.word	0x00000000


	//----- nvinfo : EIATTR_FRAME_SIZE
	.align		4
.L_5:
        /*0024*/ 	.byte	0x04, 0x11
        /*0026*/ 	.short	(.L_7 - .L_6)
	.align		4
.L_6:
        /*0028*/ 	.word	index@(_Z5cul_bPfS_S_ffiiff)
        /*002c*/ 	.word	0x00000000


	//----- nvinfo : EIATTR_REGCOUNT
	.align		4
.L_7:
        /*0030*/ 	.byte	0x04, 0x2f
        /*0032*/ 	.short	(.L_9 - .L_8)
	.align		4
.L_8:
        /*0034*/ 	.word	index@(_Z6cul_pnPfS_ii)
        /*0038*/ 	.word	0x0000000a


	//----- nvinfo : EIATTR_FRAME_SIZE
	.align		4
.L_9:
        /*003c*/ 	.byte	0x04, 0x11
        /*003e*/ 	.short	(.L_11 - .L_10)
	.align		4
.L_10:
        /*0040*/ 	.word	index@(_Z6cul_pnPfS_ii)
        /*0044*/ 	.word	0x00000000


	//----- nvinfo : EIATTR_REGCOUNT
	.align		4
.L_11:
        /*0048*/ 	.byte	0x04, 0x2f
        /*004a*/ 	.short	(.L_13 - .L_12)
	.align		4
.L_12:
        /*004c*/ 	.word	index@(_Z5cul_pPfS_S_iiff)
        /*0050*/ 	.word	0x00000016


	//----- nvinfo : EIATTR_FRAME_SIZE
	.align		4
.L_13:
        /*0054*/ 	.byte	0x04, 0x11
        /*0056*/ 	.short	(.L_15 - .L_14)
	.align		4
.L_14:
        /*0058*/ 	.word	index@($__internal_1_$__cuda_sm3x_div_rn_noftz_f32_slowpath)
        /*005c*/ 	.word	0x00000000


	//----- nvinfo : EIATTR_FRAME_SIZE
	.align		4
.L_15:
        /*0060*/ 	.byte	0x04, 0x11
        /*0062*/ 	.short	(.L_17 - .L_16)
	.align		4
.L_16:
        /*0064*/ 	.word	index@(_Z5cul_pPfS_S_iiff)
        /*0068*/ 	.word	0x00000000


	//----- nvinfo : EIATTR_REGCOUNT
	.align		4
.L_17:
        /*006c*/ 	.byte	0x04, 0x2f
        /*006e*/ 	.short	(.L_19 - .L_18)
	.align		4
.L_18:
        /*0070*/ 	.word	index@(_Z7bound_pPfii)
        /*0074*/ 	.word	0x00000010


	//----- nvinfo : EIATTR_FRAME_SIZE
	.align		4
.L_19:
        /*0078*/ 	.byte	0x04, 0x11
        /*007a*/ 	.short	(.L_21 - .L_20)
	.align		4
.L_20:
        /*007c*/ 	.word	index@(_Z7bound_pPfii)
        /*0080*/ 	.word	0x00000000


	//----- nvinfo : EIATTR_REGCOUNT
	.align		4
.L_21:
        /*0084*/ 	.byte	0x04, 0x2f
        /*0086*/ 	.short	(.L_23 - .L_22)
	.align		4
.L_22:
        /*0088*/ 	.word	index@(_Z8cul_unvnPfS_S_S_ii)
        /*008c*/ 	.word	0x0000000e


	//----- nvinfo : EIATTR_FRAME_SIZE
	.align		4
.L_23:
        /*0090*/ 	.byte	0x04, 0x11
        /*0092*/ 	.short	(.L_25 - .L_24)
	.align		4
.L_24:
        /*0094*/ 	.word	index@(_Z8cul_unvnPfS_S_S_ii)
        /*0098*/ 	.word	0x00000000


	//----- nvinfo : EIATTR_REGCOUNT
	.align		4
.L_25:
        /*009c*/ 	.byte	0x04, 0x2f
        /*009e*/ 	.short	(.L_27 - .L_26)
	.align		4
.L_26:
        /*00a0*/ 	.word	index@(_Z6cul_uvPfS_S_S_S_fffiiff)
        /*00a4*/ 	.word	0x0000001f


	//----- nvinfo : EIATTR_FRAME_SIZE
	.align		4
.L_27:
        /*00a8*/ 	.byte	0x04, 0x11
        /*00aa*/ 	.short	(.L_29 - .L_28)
	.align		4
.L_28:
        /*00ac*/ 	.word	index@($__internal_0_$__cuda_sm3x_div_rn_noftz_f32_slowpath)
        /*00b0*/ 	.word	0x00000000


	//----- nvinfo : EIATTR_FRAME_SIZE
	.align		4
.L_29:
        /*00b4*/ 	.byte	0x04, 0x11
        /*00b6*/ 	.short	(.L_31 - .L_30)
	.align		4
.L_30:
        /*00b8*/ 	.word	index@(_Z6cul_uvPfS_S_S_S_fffiiff)
        /*00bc*/ 	.word	0x00000000


	//----- nvinfo : EIATTR_REGCOUNT
	.align		4
.L_31:
        /*00c0*/ 	.byte	0x04, 0x2f
        /*00c2*/ 	.short	(.L_33 - .L_32)
	.align		4
.L_32:
        /*00c4*/ 	.word	index@(_Z8bound_uvPfS_ii)
        /*00c8*/ 	.word	0x00000010


	//----- nvinfo : EIATTR_FRAME_SIZE
	.align		4
.L_33:
        /*00cc*/ 	.byte	0x04, 0x11
        /*00ce*/ 	.short	(.L_35 - .L_34)
	.align		4
.L_34:
        /*00d0*/ 	.word	index@(_Z8bound_uvPfS_ii)
        /*00d4*/ 	.word	0x00000000


	//----- nvinfo : EIATTR_MIN_STACK_SIZE
	.align		4
.L_35:
        /*00d8*/ 	.byte	0x04, 0x12
        /*00da*/ 	.short	(.L_37 - .L_36)
	.align		4
.L_36:
        /*00dc*/ 	.word	index@(_Z8bound_uvPfS_ii)
        /*00e0*/ 	.word	0x00000000


	//----- nvinfo : EIATTR_MIN_STACK_SIZE
	.align		4
.L_37:
        /*00e4*/ 	.byte	0x04, 0x12
        /*00e6*/ 	.short	(.L_39 - .L_38)
	.align		4
.L_38:
        /*00e8*/ 	.word	index@(_Z6cul_uvPfS_S_S_S_fffiiff)
        /*00ec*/ 	.word	0x00000000


	//----- nvinfo : EIATTR_MIN_STACK_SIZE
	.align		4
.L_39:
        /*00f0*/ 	.byte	0x04, 0x12
        /*00f2*/ 	.short	(.L_41 - .L_40)
	.align		4
.L_40:
        /*00f4*/ 	.word	index@(_Z8cul_unvnPfS_S_S_ii)
        /*00f8*/ 	.word	0x00000000


	//----- nvinfo : EIATTR_MIN_STACK_SIZE
	.align		4
.L_41:
        /*00fc*/ 	.byte	0x04, 0x12
        /*00fe*/ 	.short	(.L_43 - .L_42)
	.align		4
.L_42:
        /*0100*/ 	.word	index@(_Z7bound_pPfii)
        /*0104*/ 	.word	0x00000000


	//----- nvinfo : EIATTR_MIN_STACK_SIZE
	.align		4
.L_43:
        /*0108*/ 	.byte	0x04, 0x12
        /*010a*/ 	.short	(.L_45 - .L_44)
	.align		4
.L_44:
        /*010c*/ 	.word	index@(_Z5cul_pPfS_S_iiff)
        /*0110*/ 	.word	0x00000000


	//----- nvinfo : EIATTR_MIN_STACK_SIZE
	.align		4
.L_45:
        /*0114*/ 	.byte	0x04, 0x12
        /*0116*/ 	.short	(.L_47 - .L_46)
	.align		4
.L_46:
        /*0118*/ 	.word	index@(_Z6cul_pnPfS_ii)
        /*011c*/ 	.word	0x00000000


	//----- nvinfo : EIATTR_MIN_STACK_SIZE
	.align		4
.L_47:
        /*0120*/ 	.byte	0x04, 0x12
        /*0122*/ 	.short	(.L_49 - .L_48)
	.align		4
.L_48:
        /*0124*/ 	.word	index@(_Z5cul_bPfS_S_ffiiff)
        /*0128*/ 	.word	0x00000000
.L_49:


//--------------------- .nv.compat                --------------------------
	.section	.nv.compat,"",@"SHT_CUDA_COMPAT_INFO"
	.align	4
        /*0000*/ 	.byte	0x02, 0x09, 0x00, 0x00, 0x02, 0x02, 0x01, 0x00, 0x02, 0x05, 0x05, 0x00, 0x03, 0x07, 0x01, 0x01
        /*0010*/ 	.byte	0x02, 0x03, 0x00, 0x00, 0x02, 0x06, 0x01, 0x00, 0x04, 0x0b, 0x08, 0x00, 0x01, 0x00, 0x00, 0x00
        /*0020*/ 	.byte	0x00, 0x00, 0x00, 0x00


//--------------------- .nv.info._Z8bound_uvPfS_ii --------------------------
	.section	.nv.info._Z8bound_uvPfS_ii,"",@"SHT_CUDA_INFO"
	.sectionflags	@""
	.align	4


	//----- nvinfo : EIATTR_CUDA_API_VERSION
	.align		4
        /*0000*/ 	.byte	0x04, 0x37
        /*0002*/ 	.short	(.L_51 - .L_50)
.L_50:
        /*0004*/ 	.word	0x00000082


	//----- nvinfo : EIATTR_KPARAM_INFO
	.align		4
.L_51:
        /*0008*/ 	.byte	0x04, 0x17
        /*000a*/ 	.short	(.L_53 - .L_52)
.L_52:
        /*000c*/ 	.word	0x00000000
        /*0010*/ 	.short	0x0003
        /*0012*/ 	.short	0x0014
        /*0014*/ 	.byte	0x00, 0xf0, 0x11, 0x00


	//----- nvinfo : EIATTR_KPARAM_INFO
	.align		4
.L_53:
        /*0018*/ 	.byte	0x04, 0x17
        /*001a*/ 	.short	(.L_55 - .L_54)
.L_54:
        /*001c*/ 	.word	0x00000000
        /*0020*/ 	.short	0x0002
        /*0022*/ 	.short	0x0010
        /*0024*/ 	.byte	0x00, 0xf0, 0x11, 0x00


	//----- nvinfo : EIATTR_KPARAM_INFO
	.align		4
.L_55:
        /*0028*/ 	.byte	0x04, 0x17
        /*002a*/ 	.short	(.L_57 - .L_56)
.L_56:
        /*002c*/ 	.word	0x00000000
        /*0030*/ 	.short	0x0001
        /*0032*/ 	.short	0x0008
        /*0034*/ 	.byte	0x00, 0xf5, 0x21, 0x00


	//----- nvinfo : EIATTR_KPARAM_INFO
	.align		4
.L_57:
        /*0038*/ 	.byte	0x04, 0x17
        /*003a*/ 	.short	(.L_59 - .L_58)
.L_58:
        /*003c*/ 	.word	0x00000000
        /*0040*/ 	.short	0x0000
        /*0042*/ 	.short	0x0000
        /*0044*/ 	.byte	0x00, 0xf5, 0x21, 0x00


	//----- nvinfo : EIATTR_SPARSE_MMA_MASK
	.align		4
.L_59:
        /*0048*/ 	.byte	0x03, 0x50
        /*004a*/ 	.short	0x0000


	//----- nvinfo : EIATTR_MAXREG_COUNT
	.align		4
        /*004c*/ 	.byte	0x03, 0x1b
        /*004e*/ 	.short	0x00ff


	//----- nvinfo : EIATTR_MERCURY_ISA_VERSION
	.align		4
        /*0050*/ 	.byte	0x03, 0x5f
        /*0052*/ 	.short	0x0101


	//----- nvinfo : EIATTR_VRC_CTA_INIT_COUNT
	.align		4
        /*0054*/ 	.byte	0x02, 0x4a
	.zero		1
	.zero		1


	//----- nvinfo : EIATTR_EXIT_INSTR_OFFSETS
	.align		4
        /*0058*/ 	.byte	0x04, 0x1c
        /*005a*/ 	.short	(.L_61 - .L_60)


	//   ....[0]....
.L_60:
        /*005c*/ 	.word	0x000001c0


	//   ....[1]....
        /*0060*/ 	.word	0x00000290


	//----- nvinfo : EIATTR_CRS_STACK_SIZE
	.align		4
.L_61:
        /*0064*/ 	.byte	0x04, 0x1e
        /*0066*/ 	.short	(.L_63 - .L_62)
.L_62:
        /*0068*/ 	.word	0x00000000


	//----- nvinfo : EIATTR_CBANK_PARAM_SIZE
	.align		4
.L_63:
        /*006c*/ 	.byte	0x03, 0x19
        /*006e*/ 	.short	0x0018


	//----- nvinfo : EIATTR_PARAM_CBANK
	.align		4
        /*0070*/ 	.byte	0x04, 0x0a
        /*0072*/ 	.short	(.L_65 - .L_64)
	.align		4
.L_64:
        /*0074*/ 	.word	index@(.nv.constant0._Z8bound_uvPfS_ii)
        /*0078*/ 	.short	0x0380
        /*007a*/ 	.short	0x0018


	//----- nvinfo : EIATTR_SW_WAR
	.align		4
.L_65:
        /*007c*/ 	.byte	0x04, 0x36
        /*007e*/ 	.short	(.L_67 - .L_66)
.L_66:
        /*0080*/ 	.word	0x00000008
.L_67:


//--------------------- .nv.info._Z6cul_uvPfS_S_S_S_fffiiff --------------------------
	.section	.nv.info._Z6cul_uvPfS_S_S_S_fffiiff,"",@"SHT_CUDA_INFO"
	.sectionflags	@""
	.align	4


	//----- nvinfo : EIATTR_CUDA_API_VERSION
	.align		4
        /*0000*/ 	.byte	0x04, 0x37
        /*0002*/ 	.short	(.L_69 - .L_68)
.L_68:
        /*0004*/ 	.word	0x00000082


	//----- nvinfo : EIATTR_KPARAM_INFO
	.align		4
.L_69:
        /*0008*/ 	.byte	0x04, 0x17
        /*000a*/ 	.short	(.L_71 - .L_70)
.L_70:
        /*000c*/ 	.word	0x00000000
        /*0010*/ 	.short	0x000b
        /*0012*/ 	.short	0x0040
        /*0014*/ 	.byte	0x00, 0xf0, 0x11, 0x00


	//----- nvinfo : EIATTR_KPARAM_INFO
	.align		4
.L_71:
        /*0018*/ 	.byte	0x04, 0x17
        /*001a*/ 	.short	(.L_73 - .L_72)
.L_72:
        /*001c*/ 	.word	0x00000000
        /*0020*/ 	.short	0x000a
        /*0022*/ 	.short	0x003c
        /*0024*/ 	.byte	0x00, 0xf0, 0x11, 0x00


	//----- nvinfo : EIATTR_KPARAM_INFO
	.align		4
.L_73:
        /*0028*/ 	.byte	0x04, 0x17
        /*002a*/ 	.short	(.L_75 - .L_74)
.L_74:
        /*002c*/ 	.word	0x00000000
        /*0030*/ 	.short	0x0009
        /*0032*/ 	.short	0x0038
        /*0034*/ 	.byte	0x00, 0xf0, 0x11, 0x00


	//----- nvinfo : EIATTR_KPARAM_INFO
	.align		4
.L_75:
        /*0038*/ 	.byte	0x04, 0x17
        /*003a*/ 	.short	(.L_77 - .L_76)
.L_76:
        /*003c*/ 	.word	0x00000000
        /*0040*/ 	.short	0x0008
        /*0042*/ 	.short	0x0034
        /*0044*/ 	.byte	0x00, 0xf0, 0x11, 0x00


	//----- nvinfo : EIATTR_KPARAM_INFO
	.align		4
.L_77:
        /*0048*/ 	.byte	0x04, 0x17
        /*004a*/ 	.short	(.L_79 - .L_78)
.L_78:
        /*004c*/ 	.word	0x00000000
        /*0050*/ 	.short	0x0007
        /*0052*/ 	.short	0x0030
        /*0054*/ 	.byte	0x00, 0xf0, 0x11, 0x00


	//----- nvinfo : EIATTR_KPARAM_INFO
	.align		4
.L_79:
        /*0058*/ 	.byte	0x04, 0x17
        /*005a*/ 	.short	(.L_81 - .L_80)
.L_80:
        /*005c*/ 	.word	0x00000000
        /*0060*/ 	.short	0x0006
        /*0062*/ 	.short	0x002c
        /*0064*/ 	.byte	0x00, 0xf0, 0x11, 0x00


	//----- nvinfo : EIATTR_KPARAM_INFO
	.align		4
.L_81:
        /*0068*/ 	.byte	0x04, 0x17
        /*006a*/ 	.short	(.L_83 - .L_82)
.L_82:
        /*006c*/ 	.word	0x00000000
        /*0070*/ 	.short	0x0005
        /*0072*/ 	.short	0x0028
        /*0074*/ 	.byte	0x00, 0xf0, 0x11, 0x00


	//----- nvinfo : EIATTR_KPARAM_INFO
	.align		4
.L_83:
        /*0078*/ 	.byte	0x04, 0x17
        /*007a*/ 	.short	(.L_85 - .L_84)
.L_84:
        /*007c*/ 	.word	0x00000000
        /*0080*/ 	.short	0x0004
        /*0082*/ 	.short	0x0020
        /*0084*/ 	.byte	0x00, 0xf5, 0x21, 0x00


	//----- nvinfo : EIATTR_KPARAM_INFO
	.align		4
.L_85:
        /*0088*/ 	.byte	0x04, 0x17
        /*008a*/ 	.short	(.L_87 - .L_86)
.L_86:
        /*008c*/ 	.word	0x00000000
        /*0090*/ 	.short	0x0003
        /*0092*/ 	.short	0x0018
        /*0094*/ 	.byte	0x00, 0xf5, 0x21, 0x00


	//----- nvinfo : EIATTR_KPARAM_INFO
	.align		4
.L_87:
        /*0098*/ 	.byte	0x04, 0x17
        /*009a*/ 	.short	(.L_89 - .L_88)
.L_88:
        /*009c*/ 	.word	0x00000000
        /*00a0*/ 	.short	0x0002
        /*00a2*/ 	.short	0x0010
        /*00a4*/ 	.byte	0x00, 0xf5, 0x21, 0x00


	//----- nvinfo : EIATTR_KPARAM_INFO
	.align		4
.L_89:
        /*00a8*/ 	.byte	0x04, 0x17
        /*00aa*/ 	.short	(.L_91 - .L_90)
.L_90:
        /*00ac*/ 	.word	0x00000000
        /*00b0*/ 	.short	0x0001
        /*00b2*/ 	.short	0x0008
        /*00b4*/ 	.byte	0x00, 0xf5, 0x21, 0x00


	//----- nvinfo : EIATTR_KPARAM_INFO
	.align		4
.L_91:
        /*00b8*/ 	.byte	0x04, 0x17
        /*00ba*/ 	.short	(.L_93 - .L_92)
.L_92:
        /*00bc*/ 	.word	0x00000000
        /*00c0*/ 	.short	0x0000
        /*00c2*/ 	.short	0x0000
        /*00c4*/ 	.byte	0x00, 0xf5, 0x21, 0x00


	//----- nvinfo : EIATTR_SPARSE_MMA_MASK
	.align		4
.L_93:
        /*00c8*/ 	.byte	0x03, 0x50
        /*00ca*/ 	.short	0x0000


	//----- nvinfo : EIATTR_MAXREG_COUNT
	.align		4
        /*00cc*/ 	.byte	0x03, 0x1b
        /*00ce*/ 	.short	0x00ff


	//----- nvinfo : EIATTR_MERCURY_ISA_VERSION
	.align		4
        /*00d0*/ 	.byte	0x03, 0x5f
        /*00d2*/ 	.short	0x0101


	//----- nvinfo : EIATTR_VRC_CTA_INIT_COUNT
	.align		4
        /*00d4*/ 	.byte	0x02, 0x4a
	.zero		1
	.zero		1


	//----- nvinfo : EIATTR_EXIT_INSTR_OFFSETS
	.align		4
        /*00d8*/ 	.byte	0x04, 0x1c
        /*00da*/ 	.short	(.L_95 - .L_94)


	//   ....[0]....
.L_94:
        /*00dc*/ 	.word	0x000000b0


	//   ....[1]....
        /*00e0*/ 	.word	0x00001020


	//----- nvinfo : EIATTR_CRS_STACK_SIZE
	.align		4
.L_95:
        /*00e4*/ 	.byte	0x04, 0x1e
        /*00e6*/ 	.short	(.L_97 - .L_96)
.L_96:
        /*00e8*/ 	.word	0x00000000


	//----- nvinfo : EIATTR_CBANK_PARAM_SIZE
	.align		4
.L_97:
        /*00ec*/ 	.byte	0x03, 0x19
        /*00ee*/ 	.short	0x0044


	//----- nvinfo : EIATTR_PARAM_CBANK
	.align		4
        /*00f0*/ 	.byte	0x04, 0x0a
        /*00f2*/ 	.short	(.L_99 - .L_98)
	.align		4
.L_98:
        /*00f4*/ 	.word	index@(.nv.constant0._Z6cul_uvPfS_S_S_S_fffiiff)
        /*00f8*/ 	.short	0x0380
        /*00fa*/ 	.short	0x0044


	//----- nvinfo : EIATTR_SW_WAR
	.align		4
.L_99:
        /*00fc*/ 	.byte	0x04, 0x36
        /*00fe*/ 	.short	(.L_101 - .L_100)
.L_100:
        /*0100*/ 	.word	0x00000008
.L_101:


//--------------------- .nv.info._Z8cul_unvnPfS_S_S_ii --------------------------
	.section	.nv.info._Z8cul_unvnPfS_S_S_ii,"",@"SHT_CUDA_INFO"
	.sectionflags	@""
	.align	4


	//----- nvinfo : EIATTR_CUDA_API_VERSION
	.align		4
        /*0000*/ 	.byte	0x04, 0x37
        /*0002*/ 	.short	(.L_103 - .L_102)
.L_102:
        /*0004*/ 	.word	0x00000082


	//----- nvinfo : EIATTR_KPARAM_INFO
	.align		4
.L_103:
        /*0008*/ 	.byte	0x04, 0x17
        /*000a*/ 	.short	(.L_105 - .L_104)
.L_104:
        /*000c*/ 	.word	0x00000000
        /*0010*/ 	.short	0x0005
        /*0012*/ 	.short	0x0024
        /*0014*/ 	.byte	0x00, 0xf0, 0x11, 0x00


	//----- nvinfo : EIATTR_KPARAM_INFO
	.align		4
.L_105:
        /*0018*/ 	.byte	0x04, 0x17
        /*001a*/ 	.short	(.L_107 - .L_106)
.L_106:
        /*001c*/ 	.word	0x00000000
        /*0020*/ 	.short	0x0004
        /*0022*/ 	.short	0x0020
        /*0024*/ 	.byte	0x00, 0xf0, 0x11, 0x00


	//----- nvinfo : EIATTR_KPARAM_INFO
	.align		4
.L_107:
        /*0028*/ 	.byte	0x04, 0x17
        /*002a*/ 	.short	(.L_109 - .L_108)
.L_108:
        /*002c*/ 	.word	0x00000000
        /*0030*/ 	.short	0x0003
        /*0032*/ 	.short	0x0018
        /*0034*/ 	.byte	0x00, 0xf5, 0x21, 0x00


	//----- nvinfo : EIATTR_KPARAM_INFO
	.align		4
.L_109:
        /*0038*/ 	.byte	0x04, 0x17
        /*003a*/ 	.short	(.L_111 - .L_110)
.L_110:
        /*003c*/ 	.word	0x00000000
        /*0040*/ 	.short	0x0002
        /*0042*/ 	.short	0x0010
        /*0044*/ 	.byte	0x00, 0xf5, 0x21, 0x00


	//----- nvinfo : EIATTR_KPARAM_INFO
	.align		4
.L_111:
        /*0048*/ 	.byte	0x04, 0x17
        /*004a*/ 	.short	(.L_113 - .L_112)
.L_112:
        /*004c*/ 	.word	0x00000000
        /*0050*/ 	.short	0x0001
        /*0052*/ 	.short	0x0008
        /*0054*/ 	.byte	0x00, 0xf5, 0x21, 0x00


	//----- nvinfo : EIATTR_KPARAM_INFO
	.align		4
.L_113:
        /*0058*/ 	.byte	0x04, 0x17
        /*005a*/ 	.short	(.L_115 - .L_114)
.L_114:
        /*005c*/ 	.word	0x00000000
        /*0060*/ 	.short	0x0000
        /*0062*/ 	.short	0x0000
        /*0064*/ 	.byte	0x00, 0xf5, 0x21, 0x00


	//----- nvinfo : EIATTR_SPARSE_MMA_MASK
	.align		4
.L_115:
        /*0068*/ 	.byte	0x03, 0x50
        /*006a*/ 	.short	0x0000


	//----- nvinfo : EIATTR_MAXREG_COUNT
	.align		4
        /*006c*/ 	.byte	0x03, 0x1b
        /*006e*/ 	.short	0x00ff


	//----- nvinfo : EIATTR_MERCURY_ISA_VERSION
	.align		4
        /*0070*/ 	.byte	0x03, 0x5f
        /*0072*/ 	.short	0x0101


	//----- nvinfo : EIATTR_VRC_CTA_INIT_COUNT
	.align		4
        /*0074*/ 	.byte	0x02, 0x4a
	.zero		1
	.zero		1


	//----- nvinfo : EIATTR_EXIT_INSTR_OFFSETS
	.align		4
        /*0078*/ 	.byte	0x04, 0x1c
        /*007a*/ 	.short	(.L_117 - .L_116)


	//   ....[0]....
.L_116:
        /*007c*/ 	.word	0x00000080


	//   ....[1]....
        /*0080*/ 	.word	0x00000160


	//----- nvinfo : EIATTR_CBANK_PARAM_SIZE
	.align		4
.L_117:
        /*0084*/ 	.byte	0x03, 0x19
        /*0086*/ 	.short	0x0028


	//----- nvinfo : EIATTR_PARAM_CBANK
	.align		4
        /*0088*/ 	.byte	0x04, 0x0a
        /*008a*/ 	.short	(.L_119 - .L_118)
	.align		4
.L_118:
        /*008c*/ 	.word	index@(.nv.constant0._Z8cul_unvnPfS_S_S_ii)
        /*0090*/ 	.short	0x0380
        /*0092*/ 	.short	0x0028


	//----- nvinfo : EIATTR_SW_WAR
	.align		4
.L_119:
        /*0094*/ 	.byte	0x04, 0x36
        /*0096*/ 	.short	(.L_121 - .L_120)
.L_120:
        /*0098*/ 	.word	0x00000008
.L_121:


//--------------------- .nv.info._Z7bound_pPfii   --------------------------
	.section	.nv.info._Z7bound_pPfii,"",@"SHT_CUDA_INFO"
	.sectionflags	@""
	.align	4


	//----- nvinfo : EIATTR_CUDA_API_VERSION
	.align		4
        /*0000*/ 	.byte	0x04, 0x37
        /*0002*/ 	.short	(.L_123 - .L_122)
.L_122:
        /*0004*/ 	.word	0x00000082


	//----- nvinfo : EIATTR_KPARAM_INFO
	.align		4
.L_123:
        /*0008*/ 	.byte	0x04, 0x17
        /*000a*/ 	.short	(.L_125 - .L_124)
.L_124:
        /*000c*/ 	.word	0x00000000
        /*0010*/ 	.short	0x0002
        /*0012*/ 	.short	0x000c
        /*0014*/ 	.byte	0x00, 0xf0, 0x11, 0x00


	//----- nvinfo : EIATTR_KPARAM_INFO
	.align		4
.L_125:
        /*0018*/ 	.byte	0x04, 0x17
        /*001a*/ 	.short	(.L_127 - .L_126)
.L_126:
        /*001c*/ 	.word	0x00000000
        /*0020*/ 	.short	0x0001
        /*0022*/ 	.short	0x0008
        /*0024*/ 	.byte	0x00, 0xf0, 0x11, 0x00


	//----- nvinfo : EIATTR_KPARAM_INFO
	.align		4
.L_127:
        /*0028*/ 	.byte	0x04, 0x17
        /*002a*/ 	.short	(.L_129 - .L_128)
.L_128:
        /*002c*/ 	.word	0x00000000
        /*0030*/ 	.short	0x0000
        /*0032*/ 	.short	0x0000
        /*0034*/ 	.byte	0x00, 0xf5, 0x21, 0x00


	//----- nvinfo : EIATTR_SPARSE_MMA_MASK
	.align		4
.L_129:
        /*0038*/ 	.byte	0x03, 0x50
        /*003a*/ 	.short	0x0000


	//----- nvinfo : EIATTR_MAXREG_COUNT
	.align		4
        /*003c*/ 	.byte	0x03, 0x1b
        /*003e*/ 	.short	0x00ff


	//----- nvinfo : EIATTR_MERCURY_ISA_VERSION
	.align		4
        /*0040*/ 	.byte	0x03, 0x5f
        /*0042*/ 	.short	0x0101


	//----- nvinfo : EIATTR_VRC_CTA_INIT_COUNT
	.align		4
        /*0044*/ 	.byte	0x02, 0x4a
	.zero		1
	.zero		1


	//----- nvinfo : EIATTR_EXIT_INSTR_OFFSETS
	.align		4
        /*0048*/ 	.byte	0x04, 0x1c
        /*004a*/ 	.short	(.L_131 - .L_130)


	//   ....[0]....
.L_130:
        /*004c*/ 	.word	0x000001e0


	//   ....[1]....
        /*0050*/ 	.word	0x00000280


	//----- nvinfo : EIATTR_CRS_STACK_SIZE
	.align		4
.L_131:
        /*0054*/ 	.byte	0x04, 0x1e
        /*0056*/ 	.short	(.L_133 - .L_132)
.L_132:
        /*0058*/ 	.word	0x00000000


	//----- nvinfo : EIATTR_CBANK_PARAM_SIZE
	.align		4
.L_133:
        /*005c*/ 	.byte	0x03, 0x19
        /*005e*/ 	.short	0x0010


	//----- nvinfo : EIATTR_PARAM_CBANK
	.align		4
        /*0060*/ 	.byte	0x04, 0x0a
        /*0062*/ 	.short	(.L_135 - .L_134)
	.align		4
.L_134:
        /*0064*/ 	.word	index@(.nv.constant0._Z7bound_pPfii)
        /*0068*/ 	.short	0x0380
        /*006a*/ 	.short	0x0010


	//----- nvinfo : EIATTR_SW_WAR
	.align		4
.L_135:
        /*006c*/ 	.byte	0x04, 0x36
        /*006e*/ 	.short	(.L_137 - .L_136)
.L_136:
        /*0070*/ 	.word	0x00000008
.L_137:


//--------------------- .nv.info._Z5cul_pPfS_S_iiff --------------------------
	.section	.nv.info._Z5cul_pPfS_S_iiff,"",@"SHT_CUDA_INFO"
	.sectionflags	@""
	.align	4


	//----- nvinfo : EIATTR_CUDA_API_VERSION
	.align		4
        /*0000*/ 	.byte	0x04, 0x37
        /*0002*/ 	.short	(.L_139 - .L_138)
.L_138:
        /*0004*/ 	.word	0x00000082


	//----- nvinfo : EIATTR_KPARAM_INFO
	.align		4
.L_139:
        /*0008*/ 	.byte	0x04, 0x17
        /*000a*/ 	.short	(.L_141 - .L_140)
.L_140:
        /*000c*/ 	.word	0x00000000
        /*0010*/ 	.short	0x0006
        /*0012*/ 	.short	0x0024
        /*0014*/ 	.byte	0x00, 0xf0, 0x11, 0x00


	//----- nvinfo : EIATTR_KPARAM_INFO
	.align		4
.L_141:
        /*0018*/ 	.byte	0x04, 0x17
        /*001a*/ 	.short	(.L_143 - .L_142)
.L_142:
        /*001c*/ 	.word	0x00000000
        /*0020*/ 	.short	0x0005
        /*0022*/ 	.short	0x0020
        /*0024*/ 	.byte	0x00, 0xf0, 0x11, 0x00


	//----- nvinfo : EIATTR_KPARAM_INFO
	.align		4
.L_143:
        /*0028*/ 	.byte	0x04, 0x17
        /*002a*/ 	.short	(.L_145 - .L_144)
.L_144:
        /*002c*/ 	.word	0x00000000
        /*0030*/ 	.short	0x0004
        /*0032*/ 	.short	0x001c
        /*0034*/ 	.byte	0x00, 0xf0, 0x11, 0x00


	//----- nvinfo : EIATTR_KPARAM_INFO
	.align		4
.L_145:
        /*0038*/ 	.byte	0x04, 0x17
        /*003a*/ 	.short	(.L_147 - .L_146)
.L_146:
        /*003c*/ 	.word	0x00000000
        /*0040*/ 	.short	0x0003
        /*0042*/ 	.short	0x0018
        /*0044*/ 	.byte	0x00, 0xf0, 0x11, 0x00


	//----- nvinfo : EIATTR_KPARAM_INFO
	.align		4
.L_147:
        /*0048*/ 	.byte	0x04, 0x17
        /*004a*/ 	.short	(.L_149 - .L_148)
.L_148:
        /*004c*/ 	.word	0x00000000
        /*0050*/ 	.short	0x0002
        /*0052*/ 	.short	0x0010
        /*0054*/ 	.byte	0x00, 0xf5, 0x21, 0x00


	//----- nvinfo : EIATTR_KPARAM_INFO
	.align		4
.L_149:
        /*0058*/ 	.byte	0x04, 0x17
        /*005a*/ 	.short	(.L_151 - .L_150)
.L_150:
        /*005c*/ 	.word	0x00000000
        /*0060*/ 	.short	0x0001
        /*0062*/ 	.short	0x0008
        /*0064*/ 	.byte	0x00, 0xf5, 0x21, 0x00


	//----- nvinfo : EIATTR_KPARAM_INFO
	.align		4
.L_151:
        /*0068*/ 	.byte	0x04, 0x17
        /*006a*/ 	.short	(.L_153 - .L_152)
.L_152:
        /*006c*/ 	.word	0x00000000
        /*0070*/ 	.short	0x0000
        /*0072*/ 	.short	0x0000
        /*0074*/ 	.byte	0x00, 0xf5, 0x21, 0x00


	//----- nvinfo : EIATTR_SPARSE_MMA_MASK
	.align		4
.L_153:
        /*0078*/ 	.byte	0x03, 0x50
        /*007a*/ 	.short	0x0000


	//----- nvinfo : EIATTR_MAXREG_COUNT
	.align		4
        /*007c*/ 	.byte	0x03, 0x1b
        /*007e*/ 	.short	0x00ff


	//----- nvinfo : EIATTR_MERCURY_ISA_VERSION
	.align		4
        /*0080*/ 	.byte	0x03, 0x5f
        /*0082*/ 	.short	0x0101


	//----- nvinfo : EIATTR_VRC_CTA_INIT_COUNT
	.align		4
        /*0084*/ 	.byte	0x02, 0x4a
	.zero		1
	.zero		1


	//----- nvinfo : EIATTR_EXIT_INSTR_OFFSETS
	.align		4
        /*0088*/ 	.byte	0x04, 0x1c
        /*008a*/ 	.short	(.L_155 - .L_154)


	//   ....[0]....
.L_154:
        /*008c*/ 	.word	0x000000a0


	//   ....[1]....
        /*0090*/ 	.word	0x00000630


	//----- nvinfo : EIATTR_CRS_STACK_SIZE
	.align		4
.L_155:
        /*0094*/ 	.byte	0x04, 0x1e
        /*0096*/ 	.short	(.L_157 - .L_156)
.L_156:
        /*0098*/ 	.word	0x00000000


	//----- nvinfo : EIATTR_CBANK_PARAM_SIZE
	.align		4
.L_157:
        /*009c*/ 	.byte	0x03, 0x19
        /*009e*/ 	.short	0x0028


	//----- nvinfo : EIATTR_PARAM_CBANK
	.align		4
        /*00a0*/ 	.byte	0x04, 0x0a
        /*00a2*/ 	.short	(.L_159 - .L_158)
	.align		4
.L_158:
        /*00a4*/ 	.word	index@(.nv.constant0._Z5cul_pPfS_S_iiff)
        /*00a8*/ 	.short	0x0380
        /*00aa*/ 	.short	0x0028


	//----- nvinfo : EIATTR_SW_WAR
	.align		4
.L_159:
        /*00ac*/ 	.byte	0x04, 0x36
        /*00ae*/ 	.short	(.L_161 - .L_160)
.L_160:
        /*00b0*/ 	.word	0x00000008
.L_161:


//--------------------- .nv.info._Z6cul_pnPfS_ii  --------------------------
	.section	.nv.info._Z6cul_pnPfS_ii,"",@"SHT_CUDA_INFO"
	.sectionflags	@""
	.align	4


	//----- nvinfo : EIATTR_CUDA_API_VERSION
	.align		4
        /*0000*/ 	.byte	0x04, 0x37
        /*0002*/ 	.short	(.L_163 - .L_162)
.L_162:
        /*0004*/ 	.word	0x00000082


	//----- nvinfo : EIATTR_KPARAM_INFO
	.align		4
.L_163:
        /*0008*/ 	.byte	0x04, 0x17
        /*000a*/ 	.short	(.L_165 - .L_164)
.L_164:
        /*000c*/ 	.word	0x00000000
        /*0010*/ 	.short	0x0003
        /*0012*/ 	.short	0x0014
        /*0014*/ 	.byte	0x00, 0xf0, 0x11, 0x00


	//----- nvinfo : EIATTR_KPARAM_INFO
	.align		4
.L_165:
        /*0018*/ 	.byte	0x04, 0x17
        /*001a*/ 	.short	(.L_167 - .L_166)
.L_166:
        /*001c*/ 	.word	0x00000000
        /*0020*/ 	.short	0x0002
        /*0022*/ 	.short	0x0010
        /*0024*/ 	.byte	0x00, 0xf0, 0x11, 0x00


	//----- nvinfo : EIATTR_KPARAM_INFO
	.align		4
.L_167:
        /*0028*/ 	.byte	0x04, 0x17
        /*002a*/ 	.short	(.L_169 - .L_168)
.L_168:
        /*002c*/ 	.word	0x00000000
        /*0030*/ 	.short	0x0001
        /*0032*/ 	.short	0x0008
        /*0034*/ 	.byte	0x00, 0xf5, 0x21, 0x00


	//----- nvinfo : EIATTR_KPARAM_INFO
	.align		4
.L_169:
        /*0038*/ 	.byte	0x04, 0x17
        /*003a*/ 	.short	(.L_171 - .L_170)
.L_170:
        /*003c*/ 	.word	0x00000000
        /*0040*/ 	.short	0x0000
        /*0042*/ 	.short	0x0000
        /*0044*/ 	.byte	0x00, 0xf5, 0x21, 0x00


	//----- nvinfo : EIATTR_SPARSE_MMA_MASK
	.align		4
.L_171:
        /*0048*/ 	.byte	0x03, 0x50
        /*004a*/ 	.short	0x0000


	//----- nvinfo : EIATTR_MAXREG_COUNT
	.align		4
        /*004c*/ 	.byte	0x03, 0x1b
        /*004e*/ 	.short	0x00ff


	//----- nvinfo : EIATTR_MERCURY_ISA_VERSION
	.align		4
        /*0050*/ 	.byte	0x03, 0x5f
        /*0052*/ 	.short	0x0101


	//----- nvinfo : EIATTR_VRC_CTA_INIT_COUNT
	.align		4
        /*0054*/ 	.byte	0x02, 0x4a
	.zero		1
	.zero		1


	//----- nvinfo : EIATTR_EXIT_INSTR_OFFSETS
	.align		4
        /*0058*/ 	.byte	0x04, 0x1c
        /*005a*/ 	.short	(.L_173 - .L_172)


	//   ....[0]....
.L_172:
        /*005c*/ 	.word	0x00000080


	//   ....[1]....
        /*0060*/ 	.word	0x00000100


	//----- nvinfo : EIATTR_CBANK_PARAM_SIZE
	.align		4
.L_173:
        /*0064*/ 	.byte	0x03, 0x19
        /*0066*/ 	.short	0x0018


	//----- nvinfo : EIATTR_PARAM_CBANK
	.align		4
        /*0068*/ 	.byte	0x04, 0x0a
        /*006a*/ 	.short	(.L_175 - .L_174)
	.align		4
.L_174:
        /*006c*/ 	.word	index@(.nv.constant0._Z6cul_pnPfS_ii)
        /*0070*/ 	.short	0x0380
        /*0072*/ 	.short	0x0018


	//----- nvinfo : EIATTR_SW_WAR
	.align		4
.L_175:
        /*0074*/ 	.byte	0x04, 0x36
        /*0076*/ 	.short	(.L_177 - .L_176)
.L_176:
        /*0078*/ 	.word	0x00000008
.L_177:


//--------------------- .nv.info._Z5cul_bPfS_S_ffiiff --------------------------
	.section	.nv.info._Z5cul_bPfS_S_ffiiff,"",@"SHT_CUDA_INFO"
	.sectionflags	@""
	.align	4


	//----- nvinfo : EIATTR_CUDA_API_VERSION
	.align		4
        /*0000*/ 	.byte	0x04, 0x37
        /*0002*/ 	.short	(.L_179 - .L_178)
.L_178:
        /*0004*/ 	.word	0x00000082


	//----- nvinfo : EIATTR_KPARAM_INFO
	.align		4
.L_179:
        /*0008*/ 	.byte	0x04, 0x17
        /*000a*/ 	.short	(.L_181 - .L_180)
.L_180:
        /*000c*/ 	.word	0x00000000
        /*0010*/ 	.short	0x0008
        /*0012*/ 	.short	0x002c
        /*0014*/ 	.byte	0x00, 0xf0, 0x11, 0x00


	//----- nvinfo : EIATTR_KPARAM_INFO
	.align		4
.L_181:
        /*0018*/ 	.byte	0x04, 0x17
        /*001a*/ 	.short	(.L_183 - .L_182)
.L_182:
        /*001c*/ 	.word	0x00000000
        /*0020*/ 	.short	0x0007
        /*0022*/ 	.short	0x0028
        /*0024*/ 	.byte	0x00, 0xf0, 0x11, 0x00


	//----- nvinfo : EIATTR_KPARAM_INFO
	.align		4
.L_183:
        /*0028*/ 	.byte	0x04, 0x17
        /*002a*/ 	.short	(.L_185 - .L_184)
.L_184:
        /*002c*/ 	.word	0x00000000
        /*0030*/ 	.short	0x0006
        /*0032*/ 	.short	0x0024
        /*0034*/ 	.byte	0x00, 0xf0, 0x11, 0x00


	//----- nvinfo : EIATTR_KPARAM_INFO
	.align		4
.L_185:
        /*0038*/ 	.byte	0x04, 0x17
        /*003a*/ 	.short	(.L_187 - .L_186)
.L_186:
        /*003c*/ 	.word	0x00000000
        /*0040*/ 	.short	0x0005
        /*0042*/ 	.short	0x0020
        /*0044*/ 	.byte	0x00, 0xf0, 0x11, 0x00


	//----- nvinfo : EIATTR_KPARAM_INFO
	.align		4
.L_187:
        /*0048*/ 	.byte	0x04, 0x17
        /*004a*/ 	.short	(.L_189 - .L_188)
.L_188:
        /*004c*/ 	.word	0x00000000
        /*0050*/ 	.short	0x0004
        /*0052*/ 	.short	0x001c
        /*0054*/ 	.byte	0x00, 0xf0, 0x11, 0x00


	//----- nvinfo : EIATTR_KPARAM_INFO
	.align		4
.L_189:
        /*0058*/ 	.byte	0x04, 0x17
        /*005a*/ 	.short	(.L_191 - .L_190)
.L_190:
        /*005c*/ 	.word	0x00000000
        /*0060*/ 	.short	0x0003
        /*0062*/ 	.short	0x0018
        /*0064*/ 	.byte	0x00, 0xf0, 0x11, 0x00


	//----- nvinfo : EIATTR_KPARAM_INFO
	.align		4
.L_191:
        /*0068*/ 	.byte	0x04, 0x17
        /*006a*/ 	.short	(.L_193 - .L_192)
.L_192:
        /*006c*/ 	.word	0x00000000
        /*0070*/ 	.short	0x0002
        /*0072*/ 	.short	0x0010
        /*0074*/ 	.byte	0x00, 0xf5, 0x21, 0x00


	//----- nvinfo : EIATTR_KPARAM_INFO
	.align		4
.L_193:
        /*0078*/ 	.byte	0x04, 0x17
        /*007a*/ 	.short	(.L_195 - .L_194)
.L_194:
        /*007c*/ 	.word	0x00000000
        /*0080*/ 	.short	0x0001
        /*0082*/ 	.short	0x0008
        /*0084*/ 	.byte	0x00, 0xf5, 0x21, 0x00


	//----- nvinfo : EIATTR_KPARAM_INFO
	.align		4
.L_195:
        /*0088*/ 	.byte	0x04, 0x17
        /*008a*/ 	.short	(.L_197 - .L_196)
.L_196:
        /*008c*/ 	.word	0x00000000
        /*0090*/ 	.short	0x0000
        /*0092*/ 	.short	0x0000
        /*0094*/ 	.byte	0x00, 0xf5, 0x21, 0x00


	//----- nvinfo : EIATTR_SPARSE_MMA_MASK
	.align		4
.L_197:
        /*0098*/ 	.byte	0x03, 0x50
        /*009a*/ 	.short	0x0000


	//----- nvinfo : EIATTR_MAXREG_COUNT
	.align		4
        /*009c*/ 	.byte	0x03, 0x1b
        /*009e*/ 	.short	0x00ff


	//----- nvinfo : EIATTR_MERCURY_ISA_VERSION
	.align		4
        /*00a0*/ 	.byte	0x03, 0x5f
        /*00a2*/ 	.short	0x0101


	//----- nvinfo : EIATTR_VRC_CTA_INIT_COUNT
	.align		4
        /*00a4*/ 	.byte	0x02, 0x4a
	.zero		1
	.zero		1


	//----- nvinfo : EIATTR_EXIT_INSTR_OFFSETS
	.align		4
        /*00a8*/ 	.byte	0x04, 0x1c
        /*00aa*/ 	.short	(.L_199 - .L_198)


	//   ....[0]....
.L_198:
        /*00ac*/ 	.word	0x000000a0


	//   ....[1]....
        /*00b0*/ 	.word	0x00000b00


	//----- nvinfo : EIATTR_CRS_STACK_SIZE
	.align		4
.L_199:
        /*00b4*/ 	.byte	0x04, 0x1e
        /*00b6*/ 	.short	(.L_201 - .L_200)
.L_200:
        /*00b8*/ 	.word	0x00000000


	//----- nvinfo : EIATTR_CBANK_PARAM_SIZE
	.align		4
.L_201:
        /*00bc*/ 	.byte	0x03, 0x19
        /*00be*/ 	.short	0x0030


	//----- nvinfo : EIATTR_PARAM_CBANK
	.align		4
        /*00c0*/ 	.byte	0x04, 0x0a
        /*00c2*/ 	.short	(.L_203 - .L_202)
	.align		4
.L_202:
        /*00c4*/ 	.word	index@(.nv.constant0._Z5cul_bPfS_S_ffiiff)
        /*00c8*/ 	.short	0x0380
        /*00ca*/ 	.short	0x0030


	//----- nvinfo : EIATTR_SW_WAR
	.align		4
.L_203:
        /*00cc*/ 	.byte	0x04, 0x36
        /*00ce*/ 	.short	(.L_205 - .L_204)
.L_204:
        /*00d0*/ 	.word	0x00000008
.L_205:


//--------------------- .nv.callgraph             --------------------------
	.section	.nv.callgraph,"",@"SHT_CUDA_CALLGRAPH"
	.align	4
	.sectionentsize	8
	.align		4
        /*0000*/ 	.word	0x00000000
	.align		4
        /*0004*/ 	.word	0xffffffff
	.align		4
        /*0008*/ 	.word	0x00000000
	.align		4
        /*000c*/ 	.word	0xfffffffe
	.align		4
        /*0010*/ 	.word	0x00000000
	.align		4
        /*0014*/ 	.word	0xfffffffd
	.align		4
        /*0018*/ 	.word	0x00000000
	.align		4
        /*001c*/ 	.word	0xfffffffc


//--------------------- .text._Z8bound_uvPfS_ii   --------------------------
	.section	.text._Z8bound_uvPfS_ii,"ax",@progbits
	.align	128
        .global         _Z8bound_uvPfS_ii
        .type           _Z8bound_uvPfS_ii,@function
        .size           _Z8bound_uvPfS_ii,(.L_x_74 - _Z8bound_uvPfS_ii)
        .other          _Z8bound_uvPfS_ii,@"STO_CUDA_ENTRY STV_DEFAULT"
_Z8bound_uvPfS_ii:
.text._Z8bound_uvPfS_ii:
[----:B------:R-:W-:Y:S01]  /*0000*/  LDC R1, c[0x0][0x37c] ;  /* 0x0000df00ff017b82 */ /* 0x000fe20000000800 */
[----:B------:R-:W0:Y:S07]  /*0010*/  S2R R0, SR_TID.X ;  /* 0x0000000000007919 */ /* 0x000e2e0000002100 */
[----:B------:R-:W0:Y:S01]  /*0020*/  S2UR UR4, SR_CTAID.X ;  /* 0x00000000000479c3 */ /* 0x000e220000002500 */
[----:B------:R-:W1:Y:S01]  /*0030*/  LDCU.64 UR6, c[0x0][0x358] ;  /* 0x00006b00ff0677ac */ /* 0x000e620008000a00 */
[----:B------:R-:W-:Y:S06]  /*0040*/  BSSY.RECONVERGENT B0, `(.L_x_0) ;  /* 0x0000014000007945 */ /* 0x000fec0003800200 */
[----:B------:R-:W0:Y:S08]  /*0050*/  LDC R11, c[0x0][0x360] ;  /* 0x0000d800ff0b7b82 */ /* 0x000e300000000800 */
[----:B------:R-:W2:Y:S01]  /*0060*/  LDC R10, c[0x0][0x390] ;  /* 0x0000e400ff0a7b82 */ /* 0x000ea20000000800 */
[----:B0-----:R-:W-:Y:S01]  /*0070*/  IMAD R11, R11, UR4, R0 ;  /* 0x000000040b0b7c24 */ /* 0x001fe2000f8e0200 */
[----:B--2---:R-:W-:-:S04]  /*0080*/  IADD3 R0, PT, PT, R10, -0x2, RZ ;  /* 0xfffffffe0a007810 */ /* 0x004fc80007ffe0ff */
[----:B------:R-:W-:-:S13]  /*0090*/  ISETP.GE.AND P0, PT, R11, R0, PT ;  /* 0x000000000b00720c */ /* 0x000fda0003f06270 */
[----:B-1----:R-:W-:Y:S05]  /*00a0*/  @P0 BRA `(.L_x_1) ;  /* 0x0000000000340947 */ /* 0x002fea0003800000 */
[----:B------:R-:W0:Y:S01]  /*00b0*/  LDC.64 R2, c[0x0][0x380] ;  /* 0x0000e000ff027b82 */ /* 0x000e220000000a00 */
[----:B------:R-:W-:Y:S01]  /*00c0*/  IADD3 R0, PT, PT, R10, -0x1, RZ ;  /* 0xffffffff0a007810 */ /* 0x000fe20007ffe0ff */
[----:B------:R-:W-:-:S04]  /*00d0*/  HFMA2 R13, -RZ, RZ, 1.875, 0 ;  /* 0x3f800000ff0d7431 */ /* 0x000fc800000001ff */
[----:B------:R-:W-:Y:S02]  /*00e0*/  IMAD R9, R0, R10, RZ ;  /* 0x0000000a00097224 */ /* 0x000fe400078e02ff */
[----:B------:R-:W1:Y:S01]  /*00f0*/  LDC.64 R6, c[0x0][0x388] ;  /* 0x0000e200ff067b82 */ /* 0x000e620000000a00 */
[----:B0-----:R-:W-:-:S05]  /*0100*/  IMAD.WIDE R2, R11, 0x4, R2 ;  /* 0x000000040b027825 */ /* 0x001fca00078e0202 */
[----:B------:R0:W-:Y:S01]  /*0110*/  STG.E desc[UR6][R2.64+0x4], RZ ;  /* 0x000004ff02007986 */ /* 0x0001e2000c101906 */
[----:B------:R-:W-:-:S04]  /*0120*/  IMAD.WIDE R4, R9, 0x4, R2 ;  /* 0x0000000409047825 */ /* 0x000fc800078e0202 */
[----:B-1----:R-:W-:Y:S01]  /*0130*/  IMAD.WIDE R6, R11, 0x4, R6 ;  /* 0x000000040b067825 */ /* 0x002fe200078e0206 */
[----:B------:R0:W-:Y:S04]  /*0140*/  STG.E desc[UR6][R4.64+0x4], R13 ;  /* 0x0000040d04007986 */ /* 0x0001e8000c101906 */
[----:B------:R0:W-:Y:S01]  /*0150*/  STG.E desc[UR6][R6.64+0x4], RZ ;  /* 0x000004ff06007986 */ /* 0x0001e2000c101906 */
[----:B------:R-:W-:-:S05]  /*0160*/  IMAD.WIDE R8, R9, 0x4, R6 ;  /* 0x0000000409087825 */ /* 0x000fca00078e0206 */
[----:B------:R0:W-:Y:S02]  /*0170*/  STG.E desc[UR6][R8.64+0x4], RZ ;  /* 0x000004ff08007986 */ /* 0x0001e4000c101906 */
.L_x_1:
[----:B------:R-:W-:Y:S05]  /*0180*/  BSYNC.RECONVERGENT B0 ;  /* 0x0000000000007941 */ /* 0x000fea0003800200 */
.L_x_0:
[----:B------:R-:W1:Y:S02]  /*0190*/  LDCU UR4, c[0x0][0x394] ;  /* 0x00007280ff0477ac */ /* 0x000e640008000800 */
[----:B-1----:R-:W-:-:S06]  /*01a0*/  UIADD3 UR4, UPT, UPT, UR4, -0x2, URZ ;  /* 0xfffffffe04047890 */ /* 0x002fcc000fffe0ff */
[----:B------:R-:W-:-:S13]  /*01b0*/  ISETP.GE.AND P0, PT, R11, UR4, PT ;  /* 0x000000040b007c0c */ /* 0x000fda000bf06270 */
[----:B------:R-:W-:Y:S05]  /*01c0*/  @P0 EXIT ;  /* 0x000000000000094d */ /* 0x000fea0003800000 */
[----:B0-----:R-:W0:Y:S01]  /*01d0*/  LDC.64 R2, c[0x0][0x380] ;  /* 0x0000e000ff027b82 */ /* 0x001e220000000a00 */
[----:B------:R-:W-:Y:S01]  /*01e0*/  IMAD R11, R11, R10, R10 ;  /* 0x0000000a0b0b7224 */ /* 0x000fe200078e020a */
[----:B------:R-:W-:-:S06]  /*01f0*/  IADD3 R7, PT, PT, R10, -0x1, RZ ;  /* 0xffffffff0a077810 */ /* 0x000fcc0007ffe0ff */
[----:B------:R-:W1:Y:S01]  /*0200*/  LDC.64 R4, c[0x0][0x388] ;  /* 0x0000e200ff047b82 */ /* 0x000e620000000a00 */
[----:B0-----:R-:W-:-:S05]  /*0210*/  IMAD.WIDE R2, R11, 0x4, R2 ;  /* 0x000000040b027825 */ /* 0x001fca00078e0202 */
[----:B------:R-:W-:Y:S01]  /*0220*/  STG.E desc[UR6][R2.64], RZ ;  /* 0x000000ff02007986 */ /* 0x000fe2000c101906 */
[----:B------:R-:W-:-:S04]  /*0230*/  IMAD.WIDE R8, R7, 0x4, R2 ;  /* 0x0000000407087825 */ /* 0x000fc800078e0202 */
[----:B-1----:R-:W-:Y:S01]  /*0240*/  IMAD.WIDE R4, R11, 0x4, R4 ;  /* 0x000000040b047825 */ /* 0x002fe200078e0204 */
[----:B------:R-:W-:Y:S04]  /*0250*/  STG.E desc[UR6][R8.64], RZ ;  /* 0x000000ff08007986 */ /* 0x000fe8000c101906 */
[----:B------:R-:W-:Y:S01]  /*0260*/  STG.E desc[UR6][R4.64], RZ ;  /* 0x000000ff04007986 */ /* 0x000fe2000c101906 */
[----:B------:R-:W-:-:S05]  /*0270*/  IMAD.WIDE R6, R7, 0x4, R4 ;  /* 0x0000000407067825 */ /* 0x000fca00078e0204 */
[----:B------:R-:W-:Y:S01]  /*0280*/  STG.E desc[UR6][R6.64], RZ ;  /* 0x000000ff06007986 */ /* 0x000fe2000c101906 */
[----:B------:R-:W-:Y:S05]  /*0290*/  EXIT ;  /* 0x000000000000794d */ /* 0x000fea0003800000 */
.L_x_2:
[----:B------:R-:W-:-:S00]  /*02a0*/  BRA `(.L_x_2) ;  /* 0xfffffffc00fc7947 */ /* 0x000fc0000383ffff */
[----:B------:R-:W-:-:S00]  /*02b0*/  NOP ;  /* 0x0000000000007918 */ /* 0x000fc00000000000 */
        /* <DEDUP_REMOVED lines=12> */
.L_x_74:


//--------------------- .text._Z6cul_uvPfS_S_S_S_fffiiff --------------------------
	.section	.text._Z6cul_uvPfS_S_S_S_fffiiff,"ax",@progbits
	.align	128
        .global         _Z6cul_uvPfS_S_S_S_fffiiff
        .type           _Z6cul_uvPfS_S_S_S_fffiiff,@function
        .size           _Z6cul_uvPfS_S_S_S_fffiiff,(.L_x_70 - _Z6cul_uvPfS_S_S_S_fffiiff)
        .other          _Z6cul_uvPfS_S_S_S_fffiiff,@"STO_CUDA_ENTRY STV_DEFAULT"
_Z6cul_uvPfS_S_S_S_fffiiff:
.text._Z6cul_uvPfS_S_S_S_fffiiff:
[----:B------:R-:W-:Y:S01]  /*0000*/  LDC R1, c[0x0][0x37c] ;  /* 0x0000df00ff017b82 */ /* 0x000fe20000000800 */
[----:B------:R-:W0:Y:S07]  /*0010*/  S2R R2, SR_TID.X ;  /* 0x0000000000027919 */ /* 0x000e2e0000002100 */
[----:B------:R-:W1:Y:S01]  /*0020*/  LDC R5, c[0x0][0x3b4] ;  /* 0x0000ed00ff057b82 */ /* 0x000e620000000800 */
[----:B------:R-:W2:Y:S07]  /*0030*/  LDCU UR4, c[0x0][0x3b8] ;  /* 0x00007700ff0477ac */ /* 0x000eae0008000800 */
[----:B------:R-:W0:Y:S08]  /*0040*/  S2UR UR5, SR_CTAID.X ;  /* 0x00000000000579c3 */ /* 0x000e300000002500 */
[----:B------:R-:W0:Y:S01]  /*0050*/  LDC R13, c[0x0][0x360] ;  /* 0x0000d800ff0d7b82 */ /* 0x000e220000000800 */
[----:B--2---:R-:W-:Y:S01]  /*0060*/  UIADD3 UR4, UPT, UPT, UR4, -0x2, URZ ;  /* 0xfffffffe04047890 */ /* 0x004fe2000fffe0ff */
[----:B-1----:R-:W-:-:S02]  /*0070*/  VIADD R0, R5, 0xfffffffe ;  /* 0xfffffffe05007836 */ /* 0x002fc40000000000 */
[----:B0-----:R-:W-:-:S03]  /*0080*/  IMAD R13, R13, UR5, R2 ;  /* 0x000000050d0d7c24 */ /* 0x001fc6000f8e0202 */
[----:B------:R-:W-:-:S05]  /*0090*/  IMAD R2, R0, UR4, RZ ;  /* 0x0000000400027c24 */ /* 0x000fca000f8e02ff */
[----:B------:R-:W-:-:S13]  /*00a0*/  ISETP.GE.AND P0, PT, R13, R2, PT ;  /* 0x000000020d00720c */ /* 0x000fda0003f06270 */
[----:B------:R-:W-:Y:S05]  /*00b0*/  @P0 EXIT ;  /* 0x000000000000094d */ /* 0x000fea0003800000 */
[-C--:B------:R-:W-:Y:S01]  /*00c0*/  IABS R7, R0.reuse ;  /* 0x0000000000077213 */ /* 0x080fe20000000000 */
[----:B------:R-:W0:Y:S01]  /*00d0*/  LDCU.64 UR6, c[0x0][0x390] ;  /* 0x00007200ff0677ac */ /* 0x000e220008000a00 */
[----:B------:R-:W-:Y:S02]  /*00e0*/  IABS R8, R13 ;  /* 0x0000000d00087213 */ /* 0x000fe40000000000 */
[----:B------:R-:W1:Y:S01]  /*00f0*/  I2F.RP R4, R7 ;  /* 0x0000000700047306 */ /* 0x000e620000209400 */
[----:B------:R-:W-:Y:S01]  /*0100*/  IABS R10, R0 ;  /* 0x00000000000a7213 */ /* 0x000fe20000000000 */
[----:B------:R-:W2:Y:S06]  /*0110*/  LDCU.64 UR4, c[0x0][0x358] ;  /* 0x00006b00ff0477ac */ /* 0x000eac0008000a00 */
[----:B-1----:R-:W1:Y:S02]  /*0120*/  MUFU.RCP R4, R4 ;  /* 0x0000000400047308 */ /* 0x002e640000001000 */
[----:B-1----:R-:W-:-:S02]  /*0130*/  VIADD R2, R4, 0xffffffe ;  /* 0x0ffffffe04027836 */ /* 0x002fc40000000000 */
[----:B------:R-:W-:-:S04]  /*0140*/  IMAD.MOV R4, RZ, RZ, -R10 ;  /* 0x000000ffff047224 */ /* 0x000fc800078e0a0a */
[----:B------:R1:W3:Y:S02]  /*0150*/  F2I.FTZ.U32.TRUNC.NTZ R3, R2 ;  /* 0x0000000200037305 */ /* 0x0002e4000021f000 */
[----:B-1----:R-:W-:Y:S01]  /*0160*/  HFMA2 R2, -RZ, RZ, 0, 0 ;  /* 0x00000000ff027431 */ /* 0x002fe200000001ff */
[----:B---3--:R-:W-:-:S05]  /*0170*/  IADD3 R6, PT, PT, RZ, -R3, RZ ;  /* 0x80000003ff067210 */ /* 0x008fca0007ffe0ff */
[----:B------:R-:W-:Y:S02]  /*0180*/  IMAD R9, R6, R7, RZ ;  /* 0x0000000706097224 */ /* 0x000fe400078e02ff */
[----:B------:R-:W-:Y:S02]  /*0190*/  IMAD.MOV.U32 R6, RZ, RZ, R8 ;  /* 0x000000ffff067224 */ /* 0x000fe400078e0008 */
[----:B------:R-:W-:-:S06]  /*01a0*/  IMAD.HI.U32 R3, R3, R9, R2 ;  /* 0x0000000903037227 */ /* 0x000fcc00078e0002 */
[----:B------:R-:W-:-:S04]  /*01b0*/  IMAD.HI.U32 R3, R3, R6, RZ ;  /* 0x0000000603037227 */ /* 0x000fc800078e00ff */
[----:B------:R-:W-:Y:S02]  /*01c0*/  IMAD R2, R3, R4, R6 ;  /* 0x0000000403027224 */ /* 0x000fe400078e0206 */
[----:B------:R-:W1:Y:S03]  /*01d0*/  LDC R6, c[0x0][0x3bc] ;  /* 0x0000ef00ff067b82 */ /* 0x000e660000000800 */
[----:B------:R-:W-:-:S13]  /*01e0*/  ISETP.GT.U32.AND P2, PT, R7, R2, PT ;  /* 0x000000020700720c */ /* 0x000fda0003f44070 */
[-C--:B------:R-:W-:Y:S01]  /*01f0*/  @!P2 IADD3 R2, PT, PT, R2, -R7.reuse, RZ ;  /* 0x800000070202a210 */ /* 0x080fe20007ffe0ff */
[----:B------:R-:W-:Y:S01]  /*0200*/  @!P2 VIADD R3, R3, 0x1 ;  /* 0x000000010303a836 */ /* 0x000fe20000000000 */
[----:B------:R-:W-:Y:S02]  /*0210*/  ISETP.NE.AND P2, PT, R0, RZ, PT ;  /* 0x000000ff0000720c */ /* 0x000fe40003f45270 */
[----:B------:R-:W-:Y:S02]  /*0220*/  ISETP.GE.U32.AND P0, PT, R2, R7, PT ;  /* 0x000000070200720c */ /* 0x000fe40003f06070 */
[----:B------:R-:W-:-:S04]  /*0230*/  LOP3.LUT R2, R13, R0, RZ, 0x3c, !PT ;  /* 0x000000000d027212 */ /* 0x000fc800078e3cff */
[----:B------:R-:W-:-:S07]  /*0240*/  ISETP.GE.AND P1, PT, R2, RZ, PT ;  /* 0x000000ff0200720c */ /* 0x000fce0003f26270 */
[----:B------:R-:W-:-:S06]  /*0250*/  @P0 IADD3 R3, PT, PT, R3, 0x1, RZ ;  /* 0x0000000103030810 */ /* 0x000fcc0007ffe0ff */
[----:B------:R-:W-:Y:S01]  /*0260*/  @!P1 IMAD.MOV R3, RZ, RZ, -R3 ;  /* 0x000000ffff039224 */ /* 0x000fe200078e0a03 */
[----:B------:R-:W-:-:S04]  /*0270*/  @!P2 LOP3.LUT R3, RZ, R0, RZ, 0x33, !PT ;  /* 0x00000000ff03a212 */ /* 0x000fc800078e33ff */
[C---:B------:R-:W-:Y:S01]  /*0280*/  IADD3 R2, PT, PT, -R3.reuse, RZ, RZ ;  /* 0x000000ff03027210 */ /* 0x040fe20007ffe1ff */
[----:B------:R-:W-:-:S04]  /*0290*/  IMAD R16, R3, R5, RZ ;  /* 0x0000000503107224 */ /* 0x000fc800078e02ff */
[----:B------:R-:W-:Y:S02]  /*02a0*/  IMAD R13, R0, R2, R13 ;  /* 0x00000002000d7224 */ /* 0x000fe400078e020d */
[----:B------:R-:W-:-:S03]  /*02b0*/  IMAD.IADD R4, R16, 0x1, R5 ;  /* 0x0000000110047824 */ /* 0x000fc600078e0205 */
[----:B------:R-:W-:Y:S02]  /*02c0*/  SHF.R.S32.HI R12, RZ, 0x1f, R13 ;  /* 0x0000001fff0c7819 */ /* 0x000fe4000001140d */
[----:B------:R-:W-:-:S04]  /*02d0*/  IADD3 R10, P0, PT, R13, R4, RZ ;  /* 0x000000040d0a7210 */ /* 0x000fc80007f1e0ff */
[----:B------:R-:W-:Y:S02]  /*02e0*/  LEA.HI.X.SX32 R3, R4, R12, 0x1, P0 ;  /* 0x0000000c04037211 */ /* 0x000fe400000f0eff */
[C---:B------:R-:W-:Y:S02]  /*02f0*/  SHF.L.U32 R11, R10.reuse, 0x2, RZ ;  /* 0x000000020a0b7819 */ /* 0x040fe400000006ff */
[----:B------:R-:W-:Y:S02]  /*0300*/  SHF.L.U64.HI R10, R10, 0x2, R3 ;  /* 0x000000020a0a7819 */ /* 0x000fe40000010203 */
[----:B0-----:R-:W-:Y:S01]  /*0310*/  IADD3 R14, P0, PT, R11, UR6, RZ ;  /* 0x000000060b0e7c10 */ /* 0x001fe2000ff1e0ff */
[----:B------:R-:W0:Y:S03]  /*0320*/  LDCU UR6, c[0x0][0x3b0] ;  /* 0x00007600ff0677ac */ /* 0x000e260008000800 */
[----:B------:R-:W-:-:S05]  /*0330*/  IADD3.X R15, PT, PT, R10, UR7, RZ, P0, !PT ;  /* 0x000000070a0f7c10 */ /* 0x000fca00087fe4ff */
[----:B--2---:R-:W0:Y:S01]  /*0340*/  LDG.E R22, desc[UR4][R14.64+0x4] ;  /* 0x000004040e167981 */ /* 0x004e22000c1e1900 */
[----:B-1----:R-:W1:Y:S01]  /*0350*/  MUFU.RCP R0, R6 ;  /* 0x0000000600007308 */ /* 0x002e620000001000 */
[----:B------:R-:W-:Y:S01]  /*0360*/  BSSY.RECONVERGENT B0, `(.L_x_3) ;  /* 0x000000e000007945 */ /* 0x000fe20003800200 */
[----:B-1----:R-:W-:-:S04]  /*0370*/  FFMA R5, R0, -R6, 1 ;  /* 0x3f80000000057423 */ /* 0x002fc80000000806 */
[----:B------:R-:W-:Y:S01]  /*0380*/  FFMA R0, R0, R5, R0 ;  /* 0x0000000500007223 */ /* 0x000fe20000000000 */
[----:B0-----:R-:W-:-:S04]  /*0390*/  FMUL R3, R22, UR6 ;  /* 0x0000000616037c20 */ /* 0x001fc80008400000 */
[----:B------:R-:W0:Y:S01]  /*03a0*/  FCHK P0, R3, R6 ;  /* 0x0000000603007302 */ /* 0x000e220000000000 */
[----:B------:R-:W-:-:S04]  /*03b0*/  FFMA R2, R3, R0, RZ ;  /* 0x0000000003027223 */ /* 0x000fc800000000ff */
[----:B------:R-:W-:-:S04]  /*03c0*/  FFMA R5, R2, -R6, R3 ;  /* 0x8000000602057223 */ /* 0x000fc80000000003 */
[----:B------:R-:W-:Y:S01]  /*03d0*/  FFMA R0, R0, R5, R2 ;  /* 0x0000000500007223 */ /* 0x000fe20000000002 */
[----:B0-----:R-:W-:Y:S06]  /*03e0*/  @!P0 BRA `(.L_x_4) ;  /* 0x0000000000148947 */ /* 0x001fec0003800000 */
[----:B------:R-:W0:Y:S01]  /*03f0*/  LDCU UR6, c[0x0][0x3bc] ;  /* 0x00007780ff0677ac */ /* 0x000e220008000800 */
[----:B------:R-:W-:Y:S01]  /*0400*/  IMAD.MOV.U32 R0, RZ, RZ, R3 ;  /* 0x000000ffff007224 */ /* 0x000fe200078e0003 */
[----:B------:R-:W-:Y:S02]  /*0410*/  MOV R18, 0x440 ;  /* 0x0000044000127802 */ /* 0x000fe40000000f00 */
[----:B0-----:R-:W-:-:S07]  /*0420*/  MOV R24, UR6 ;  /* 0x0000000600187c02 */ /* 0x001fce0008000f00 */
[----:B------:R-:W-:Y:S05]  /*0430*/  CALL.REL.NOINC `($__internal_0_$__cuda_sm3x_div_rn_noftz_f32_slowpath) ;  /* 0x0000000800fc7944 */ /* 0x000fea0003c00000 */
.L_x_4:
[----:B------:R-:W-:Y:S05]  /*0440*/  BSYNC.RECONVERGENT B0 ;  /* 0x0000000000007941 */ /* 0x000fea0003800200 */
.L_x_3:
[----:B------:R-:W0:Y:S01]  /*0450*/  LDC.64 R6, c[0x0][0x390] ;  /* 0x0000e400ff067b82 */ /* 0x000e220000000a00 */
[----:B------:R-:W-:-:S07]  /*0460*/  IMAD.IADD R9, R13, 0x1, R4 ;  /* 0x000000010d097824 */ /* 0x000fce00078e0204 */
[----:B------:R-:W1:Y:S01]  /*0470*/  LDC R17, c[0x0][0x3c0] ;  /* 0x0000f000ff117b82 */ /* 0x000e620000000800 */
[----:B0-----:R-:W-:-:S05]  /*0480*/  IMAD.WIDE R4, R9, 0x4, R6 ;  /* 0x0000000409047825 */ /* 0x001fca00078e0206 */
[----:B------:R-:W2:Y:S01]  /*0490*/  LDG.E R8, desc[UR4][R4.64] ;  /* 0x0000000404087981 */ /* 0x000ea2000c1e1900 */
[----:B------:R-:W-:Y:S01]  /*04a0*/  BSSY.RECONVERGENT B0, `(.L_x_5) ;  /* 0x0000010000007945 */ /* 0x000fe20003800200 */
[----:B-1----:R-:W0:Y:S08]  /*04b0*/  MUFU.RCP R2, R17 ;  /* 0x0000001100027308 */ /* 0x002e300000001000 */
[----:B------:R-:W1:Y:S01]  /*04c0*/  FCHK P0, R3, R17 ;  /* 0x0000001103007302 */ /* 0x000e620000000000 */
[----:B0-----:R-:W-:-:S04]  /*04d0*/  FFMA R7, R2, -R17, 1 ;  /* 0x3f80000002077423 */ /* 0x001fc80000000811 */
[----:B------:R-:W-:-:S04]  /*04e0*/  FFMA R2, R2, R7, R2 ;  /* 0x0000000702027223 */ /* 0x000fc80000000002 */
[----:B------:R-:W-:-:S04]  /*04f0*/  FFMA R6, R3, R2, RZ ;  /* 0x0000000203067223 */ /* 0x000fc800000000ff */
[----:B------:R-:W-:Y:S01]  /*0500*/  FFMA R7, R6, -R17, R3 ;  /* 0x8000001106077223 */ /* 0x000fe20000000003 */
[----:B--2---:R-:W-:-:S04]  /*0510*/  FADD R27, R22, -R8 ;  /* 0x80000008161b7221 */ /* 0x004fc80000000000 */
[----:B------:R-:W-:Y:S01]  /*0520*/  FFMA R27, R27, -R0, R22 ;  /* 0x800000001b1b7223 */ /* 0x000fe20000000016 */
[----:B------:R-:W-:Y:S01]  /*0530*/  FFMA R0, R2, R7, R6 ;  /* 0x0000000702007223 */ /* 0x000fe20000000006 */
[----:B-1----:R-:W-:Y:S06]  /*0540*/  @!P0 BRA `(.L_x_6) ;  /* 0x0000000000148947 */ /* 0x002fec0003800000 */
[----:B------:R-:W0:Y:S01]  /*0550*/  LDCU UR6, c[0x0][0x3c0] ;  /* 0x00007800ff0677ac */ /* 0x000e220008000800 */
[----:B------:R-:W-:Y:S02]  /*0560*/  MOV R0, R3 ;  /* 0x0000000300007202 */ /* 0x000fe40000000f00 */
[----:B------:R-:W-:Y:S01]  /*0570*/  MOV R18, 0x5a0 ;  /* 0x000005a000127802 */ /* 0x000fe20000000f00 */
[----:B0-----:R-:W-:-:S07]  /*0580*/  IMAD.U32 R24, RZ, RZ, UR6 ;  /* 0x00000006ff187e24 */ /* 0x001fce000f8e00ff */
[----:B------:R-:W-:Y:S05]  /*0590*/  CALL.REL.NOINC `($__internal_0_$__cuda_sm3x_div_rn_noftz_f32_slowpath) ;  /* 0x0000000800a47944 */ /* 0x000fea0003c00000 */
.L_x_6:
[----:B------:R-:W-:Y:S05]  /*05a0*/  BSYNC.RECONVERGENT B0 ;  /* 0x0000000000007941 */ /* 0x000fea0003800200 */
.L_x_5:
[----:B------:R-:W0:Y:S01]  /*05b0*/  LDCU.64 UR6, c[0x0][0x390] ;  /* 0x00007200ff0677ac */ /* 0x000e220008000a00 */
[----:B------:R-:W-:Y:S01]  /*05c0*/  IADD3 R6, P0, PT, R13, R16, RZ ;  /* 0x000000100d067210 */ /* 0x000fe20007f1e0ff */
[----:B------:R-:W1:Y:S03]  /*05d0*/  LDC R4, c[0x0][0x3ac] ;  /* 0x0000eb00ff047b82 */ /* 0x000e660000000800 */
[----:B------:R-:W-:Y:S02]  /*05e0*/  LEA.HI.X.SX32 R3, R16, R12, 0x1, P0 ;  /* 0x0000000c10037211 */ /* 0x000fe400000f0eff */
[C---:B------:R-:W-:Y:S02]  /*05f0*/  SHF.L.U32 R7, R6.reuse, 0x2, RZ ;  /* 0x0000000206077819 */ /* 0x040fe400000006ff */
[----:B------:R-:W-:Y:S02]  /*0600*/  SHF.L.U64.HI R6, R6, 0x2, R3 ;  /* 0x0000000206067819 */ /* 0x000fe40000010203 */
[----:B0-----:R-:W-:Y:S01]  /*0610*/  IADD3 R2, P0, PT, R7, UR6, RZ ;  /* 0x0000000607027c10 */ /* 0x001fe2000ff1e0ff */
[----:B------:R-:W0:Y:S03]  /*0620*/  LDCU UR6, c[0x0][0x3bc] ;  /* 0x00007780ff0677ac */ /* 0x000e260008000800 */
[----:B------:R-:W-:-:S05]  /*0630*/  IADD3.X R3, PT, PT, R6, UR7, RZ, P0, !PT ;  /* 0x0000000706037c10 */ /* 0x000fca00087fe4ff */
[----:B------:R2:W3:Y:S01]  /*0640*/  LDG.E R5, desc[UR4][R2.64+0x4] ;  /* 0x0000040402057981 */ /* 0x0004e2000c1e1900 */
[----:B-1----:R-:W-:-:S04]  /*0650*/  FADD R4, R4, R4 ;  /* 0x0000000404047221 */ /* 0x002fc80000000000 */
[----:B0-----:R-:W-:Y:S01]  /*0660*/  FMUL R24, R4, UR6 ;  /* 0x0000000604187c20 */ /* 0x001fe20008400000 */
[----:B------:R-:W0:Y:S03]  /*0670*/  LDCU UR6, c[0x0][0x3b0] ;  /* 0x00007600ff0677ac */ /* 0x000e260008000800 */
[----:B------:R-:W1:Y:S01]  /*0680*/  MUFU.RCP R17, R24 ;  /* 0x0000001800117308 */ /* 0x000e620000001000 */
[----:B0-----:R-:W-:Y:S02]  /*0690*/  IMAD.U32 R19, RZ, RZ, UR6 ;  /* 0x00000006ff137e24 */ /* 0x001fe4000f8e00ff */
[----:B-1----:R-:W-:-:S05]  /*06a0*/  FFMA R4, -R24, R17, 1 ;  /* 0x3f80000018047423 */ /* 0x002fca0000000111 */
[----:B------:R-:W0:Y:S01]  /*06b0*/  FCHK P0, R19, R24 ;  /* 0x0000001813007302 */ /* 0x000e220000000000 */
[----:B------:R-:W-:-:S04]  /*06c0*/  FFMA R4, R17, R4, R17 ;  /* 0x0000000411047223 */ /* 0x000fc80000000011 */
[----:B--2---:R-:W-:-:S04]  /*06d0*/  FFMA R3, R4, UR6, RZ ;  /* 0x0000000604037c23 */ /* 0x004fc800080000ff */
[----:B------:R-:W-:-:S04]  /*06e0*/  FFMA R17, -R24, R3, UR6 ;  /* 0x0000000618117e23 */ /* 0x000fc80008000103 */
[----:B------:R-:W-:Y:S01]  /*06f0*/  FFMA R4, R4, R17, R3 ;  /* 0x0000001104047223 */ /* 0x000fe20000000003 */
[----:B---3--:R-:W-:-:S04]  /*0700*/  FADD R2, R22, -R5 ;  /* 0x8000000516027221 */ /* 0x008fc80000000000 */
[----:B------:R-:W-:Y:S01]  /*0710*/  FFMA R27, R2, -R0, R27 ;  /* 0x80000000021b7223 */ /* 0x000fe2000000001b */
[----:B0-----:R-:W-:Y:S06]  /*0720*/  @!P0 BRA `(.L_x_7) ;  /* 0x0000000000148947 */ /* 0x001fec0003800000 */
[----:B------:R-:W0:Y:S01]  /*0730*/  LDCU UR6, c[0x0][0x3b0] ;  /* 0x00007600ff0677ac */ /* 0x000e220008000800 */
[----:B------:R-:W-:Y:S02]  /*0740*/  MOV R18, 0x770 ;  /* 0x0000077000127802 */ /* 0x000fe40000000f00 */
[----:B0-----:R-:W-:-:S07]  /*0750*/  MOV R0, UR6 ;  /* 0x0000000600007c02 */ /* 0x001fce0008000f00 */
[----:B------:R-:W-:Y:S05]  /*0760*/  CALL.REL.NOINC `($__internal_0_$__cuda_sm3x_div_rn_noftz_f32_slowpath) ;  /* 0x0000000800307944 */ /* 0x000fea0003c00000 */
[----:B------:R-:W-:-:S07]  /*0770*/  IMAD.MOV.U32 R4, RZ, RZ, R0 ;  /* 0x000000ffff047224 */ /* 0x000fce00078e0000 */
.L_x_7:
[----:B------:R-:W0:Y:S01]  /*0780*/  LDC.64 R2, c[0x0][0x3a0] ;  /* 0x0000e800ff027b82 */ /* 0x000e220000000a00 */
[----:B------:R-:W1:Y:S07]  /*0790*/  LDCU.64 UR6, c[0x0][0x3a0] ;  /* 0x00007400ff0677ac */ /* 0x000e6e0008000a00 */
[----:B------:R-:W2:Y:S01]  /*07a0*/  LDC R24, c[0x0][0x3bc] ;  /* 0x0000ef00ff187b82 */ /* 0x000ea20000000800 */
[----:B-1----:R-:W-:Y:S01]  /*07b0*/  IADD3 R18, P0, PT, R11, UR6, RZ ;  /* 0x000000060b127c10 */ /* 0x002fe2000ff1e0ff */
[----:B------:R-:W1:Y:S03]  /*07c0*/  LDCU UR6, c[0x0][0x3a8] ;  /* 0x00007500ff0677ac */ /* 0x000e660008000800 */
[----:B------:R-:W-:Y:S01]  /*07d0*/  IADD3.X R19, PT, PT, R10, UR7, RZ, P0, !PT ;  /* 0x000000070a137c10 */ /* 0x000fe200087fe4ff */
[----:B0-----:R-:W-:-:S02]  /*07e0*/  IMAD.WIDE R20, R9, 0x4, R2 ;  /* 0x0000000409147825 */ /* 0x001fc400078e0202 */
[----:B------:R-:W1:Y:S02]  /*07f0*/  LDC R3, c[0x0][0x3b0] ;  /* 0x0000ec00ff037b82 */ /* 0x000e640000000800 */
[----:B------:R-:W3:Y:S04]  /*0800*/  LDG.E R18, desc[UR4][R18.64+0x8] ;  /* 0x0000080412127981 */ /* 0x000ee8000c1e1900 */
[----:B------:R-:W3:Y:S01]  /*0810*/  LDG.E R21, desc[UR4][R20.64] ;  /* 0x0000000414157981 */ /* 0x000ee2000c1e1900 */
[----:B--2---:R-:W0:Y:S01]  /*0820*/  MUFU.RCP R17, R24 ;  /* 0x0000001800117308 */ /* 0x004e220000001000 */
[----:B-1----:R-:W-:Y:S01]  /*0830*/  FMUL R3, R3, UR6 ;  /* 0x0000000603037c20 */ /* 0x002fe20008400000 */
[----:B0-----:R-:W-:-:S06]  /*0840*/  FFMA R0, R17, -R24, 1 ;  /* 0x3f80000011007423 */ /* 0x001fcc0000000818 */
[----:B------:R-:W0:Y:S01]  /*0850*/  FCHK P0, R3, R24 ;  /* 0x0000001803007302 */ /* 0x000e220000000000 */
[----:B------:R-:W-:-:S04]  /*0860*/  FFMA R0, R17, R0, R17 ;  /* 0x0000000011007223 */ /* 0x000fc80000000011 */
[----:B------:R-:W-:-:S04]  /*0870*/  FFMA R2, R0, R3, RZ ;  /* 0x0000000300027223 */ /* 0x000fc800000000ff */
[----:B------:R-:W-:-:S04]  /*0880*/  FFMA R17, R2, -R24, R3 ;  /* 0x8000001802117223 */ /* 0x000fc80000000003 */
[----:B------:R-:W-:Y:S01]  /*0890*/  FFMA R2, R0, R17, R2 ;  /* 0x0000001100027223 */ /* 0x000fe20000000002 */
[----:B---3--:R-:W-:-:S04]  /*08a0*/  FADD R20, R18, -R21 ;  /* 0x8000001512147221 */ /* 0x008fc80000000000 */
[----:B------:R-:W-:Y:S01]  /*08b0*/  FFMA R20, R20, -R4, R27 ;  /* 0x8000000414147223 */ /* 0x000fe2000000001b */
[----:B0-----:R-:W-:Y:S06]  /*08c0*/  @!P0 BRA `(.L_x_8) ;  /* 0x0000000000188947 */ /* 0x001fec0003800000 */
[----:B------:R-:W0:Y:S01]  /*08d0*/  LDCU UR6, c[0x0][0x3bc] ;  /* 0x00007780ff0677ac */ /* 0x000e220008000800 */
[----:B------:R-:W-:Y:S02]  /*08e0*/  MOV R0, R3 ;  /* 0x0000000300007202 */ /* 0x000fe40000000f00 */
[----:B------:R-:W-:Y:S01]  /*08f0*/  MOV R18, 0x920 ;  /* 0x0000092000127802 */ /* 0x000fe20000000f00 */
[----:B0-----:R-:W-:-:S07]  /*0900*/  IMAD.U32 R24, RZ, RZ, UR6 ;  /* 0x00000006ff187e24 */ /* 0x001fce000f8e00ff */
[----:B------:R-:W-:Y:S05]  /*0910*/  CALL.REL.NOINC `($__internal_0_$__cuda_sm3x_div_rn_noftz_f32_slowpath) ;  /* 0x0000000400c47944 */ /* 0x000fea0003c00000 */
[----:B------:R-:W-:-:S07]  /*0920*/  MOV R2, R0 ;  /* 0x0000000000027202 */ /* 0x000fce0000000f00 */
.L_x_8:
[----:B------:R-:W2:Y:S01]  /*0930*/  LDG.E R15, desc[UR4][R14.64+0x8] ;  /* 0x000008040e0f7981 */ /* 0x000ea2000c1e1900 */
[----:B------:R-:W0:Y:S01]  /*0940*/  LDC R24, c[0x0][0x3c0] ;  /* 0x0000f000ff187b82 */ /* 0x000e220000000800 */
[----:B------:R-:W1:Y:S01]  /*0950*/  LDCU UR6, c[0x0][0x3bc] ;  /* 0x00007780ff0677ac */ /* 0x000e620008000800 */
[----:B------:R-:W-:Y:S01]  /*0960*/  FADD R22, R22, R22 ;  /* 0x0000001616167221 */ /* 0x000fe20000000000 */
[----:B0-----:R-:W0:Y:S08]  /*0970*/  MUFU.RCP R17, R24 ;  /* 0x0000001800117308 */ /* 0x001e300000001000 */
[----:B------:R-:W3:Y:S01]  /*0980*/  FCHK P0, R3, R24 ;  /* 0x0000001803007302 */ /* 0x000ee20000000000 */
[----:B0-----:R-:W-:-:S04]  /*0990*/  FFMA R0, R17, -R24, 1 ;  /* 0x3f80000011007423 */ /* 0x001fc80000000818 */
[----:B------:R-:W-:-:S04]  /*09a0*/  FFMA R0, R17, R0, R17 ;  /* 0x0000000011007223 */ /* 0x000fc80000000011 */
[----:B------:R-:W-:-:S04]  /*09b0*/  FFMA R18, R0, R3, RZ ;  /* 0x0000000300127223 */ /* 0x000fc800000000ff */
[----:B------:R-:W-:-:S04]  /*09c0*/  FFMA R19, R18, -R24, R3 ;  /* 0x8000001812137223 */ /* 0x000fc80000000003 */
[----:B------:R-:W-:Y:S01]  /*09d0*/  FFMA R0, R0, R19, R18 ;  /* 0x0000001300007223 */ /* 0x000fe20000000012 */
[----:B--2---:R-:W-:Y:S01]  /*09e0*/  FADD R17, R15, -R22 ;  /* 0x800000160f117221 */ /* 0x004fe20000000000 */
[----:B-1----:R-:W-:-:S03]  /*09f0*/  FMUL R15, R2, UR6 ;  /* 0x00000006020f7c20 */ /* 0x002fc60008400000 */
[----:B------:R-:W-:-:S04]  /*0a00*/  FADD R17, R8, R17 ;  /* 0x0000001108117221 */ /* 0x000fc80000000000 */
[----:B------:R-:W-:Y:S01]  /*0a10*/  FFMA R20, R15, R17, R20 ;  /* 0x000000110f147223 */ /* 0x000fe20000000014 */
[----:B---3--:R-:W-:Y:S06]  /*0a20*/  @!P0 BRA `(.L_x_9) ;  /* 0x0000000000148947 */ /* 0x008fec0003800000 */
[----:B------:R-:W0:Y:S01]  /*0a30*/  LDCU UR6, c[0x0][0x3c0] ;  /* 0x00007800ff0677ac */ /* 0x000e220008000800 */
[----:B------:R-:W-:Y:S01]  /*0a40*/  IMAD.MOV.U32 R0, RZ, RZ, R3 ;  /* 0x000000ffff007224 */ /* 0x000fe200078e0003 */
[----:B------:R-:W-:Y:S02]  /*0a50*/  MOV R18, 0xa80 ;  /* 0x00000a8000127802 */ /* 0x000fe40000000f00 */
[----:B0-----:R-:W-:-:S07]  /*0a60*/  MOV R24, UR6 ;  /* 0x0000000600187c02 */ /* 0x001fce0008000f00 */
[----:B------:R-:W-:Y:S05]  /*0a70*/  CALL.REL.NOINC `($__internal_0_$__cuda_sm3x_div_rn_noftz_f32_slowpath) ;  /* 0x00000004006c7944 */ /* 0x000fea0003c00000 */
.L_x_9:
[----:B------:R-:W0:Y:S01]  /*0a80*/  LDC.64 R2, c[0x0][0x3b0] ;  /* 0x0000ec00ff027b82 */ /* 0x000e220000000a00 */
[----:B------:R-:W1:Y:S01]  /*0a90*/  LDCU.128 UR8, c[0x0][0x390] ;  /* 0x00007200ff0877ac */ /* 0x000e620008000c00 */
[----:B------:R-:W2:Y:S06]  /*0aa0*/  LDCU.64 UR6, c[0x0][0x380] ;  /* 0x00007000ff0677ac */ /* 0x000eac0008000a00 */
[----:B------:R-:W3:Y:S01]  /*0ab0*/  LDC R25, c[0x0][0x3bc] ;  /* 0x0000ef00ff197b82 */ /* 0x000ee20000000800 */
[----:B0-----:R-:W-:-:S05]  /*0ac0*/  IMAD R3, R3, 0x2, R16 ;  /* 0x0000000203037824 */ /* 0x001fca00078e0210 */
[----:B------:R-:W-:-:S04]  /*0ad0*/  IADD3 R8, P0, PT, R13, R3, RZ ;  /* 0x000000030d087210 */ /* 0x000fc80007f1e0ff */
[----:B------:R-:W-:Y:S02]  /*0ae0*/  LEA.HI.X.SX32 R13, R3, R12, 0x1, P0 ;  /* 0x0000000c030d7211 */ /* 0x000fe400000f0eff */
[C---:B------:R-:W-:Y:S02]  /*0af0*/  SHF.L.U32 R3, R8.reuse, 0x2, RZ ;  /* 0x0000000208037819 */ /* 0x040fe400000006ff */
[----:B------:R-:W-:Y:S02]  /*0b00*/  SHF.L.U64.HI R8, R8, 0x2, R13 ;  /* 0x0000000208087819 */ /* 0x000fe4000001020d */
[----:B-1----:R-:W-:Y:S01]  /*0b10*/  IADD3 R12, P0, PT, R3, UR8, RZ ;  /* 0x00000008030c7c10 */ /* 0x002fe2000ff1e0ff */
[----:B------:R-:W0:Y:S03]  /*0b20*/  LDCU UR8, c[0x0][0x3c0] ;  /* 0x00007800ff0877ac */ /* 0x000e260008000800 */
[----:B------:R-:W-:-:S06]  /*0b30*/  IADD3.X R13, PT, PT, R8, UR9, RZ, P0, !PT ;  /* 0x00000009080d7c10 */ /* 0x000fcc00087fe4ff */
[----:B------:R-:W4:Y:S01]  /*0b40*/  LDG.E R13, desc[UR4][R12.64+0x4] ;  /* 0x000004040c0d7981 */ /* 0x000f22000c1e1900 */
[C---:B--2---:R-:W-:Y:S02]  /*0b50*/  IADD3 R16, P0, PT, R11.reuse, UR6, RZ ;  /* 0x000000060b107c10 */ /* 0x044fe4000ff1e0ff */
[----:B------:R-:W-:Y:S02]  /*0b60*/  IADD3 R26, P1, PT, R11, UR10, RZ ;  /* 0x0000000a0b1a7c10 */ /* 0x000fe4000ff3e0ff */
[C---:B------:R-:W-:Y:S02]  /*0b70*/  IADD3.X R17, PT, PT, R10.reuse, UR7, RZ, P0, !PT ;  /* 0x000000070a117c10 */ /* 0x040fe400087fe4ff */
[----:B------:R-:W-:Y:S01]  /*0b80*/  IADD3.X R27, PT, PT, R10, UR11, RZ, P1, !PT ;  /* 0x0000000b0a1b7c10 */ /* 0x000fe20008ffe4ff */
[----:B----4-:R-:W-:-:S04]  /*0b90*/  FADD R22, -R22, R13 ;  /* 0x0000000d16167221 */ /* 0x010fc80000000100 */
[----:B------:R-:W-:Y:S01]  /*0ba0*/  FADD R22, R5, R22 ;  /* 0x0000001605167221 */ /* 0x000fe20000000000 */
[----:B0-----:R-:W-:-:S04]  /*0bb0*/  FMUL R5, R0, UR8 ;  /* 0x0000000800057c20 */ /* 0x001fc80008400000 */
[----:B------:R-:W-:-:S05]  /*0bc0*/  FFMA R21, R5, R22, R20 ;  /* 0x0000001605157223 */ /* 0x000fca0000000014 */
[----:B------:R0:W-:Y:S04]  /*0bd0*/  STG.E desc[UR4][R16.64+0x4], R21 ;  /* 0x0000041510007986 */ /* 0x0001e8000c101904 */
[----:B------:R-:W2:Y:S01]  /*0be0*/  LDG.E R13, desc[UR4][R26.64+0x4] ;  /* 0x000004041a0d7981 */ /* 0x000ea2000c1e1900 */
[----:B---3--:R-:W1:Y:S01]  /*0bf0*/  MUFU.RCP R0, R25 ;  /* 0x0000001900007308 */ /* 0x008e620000001000 */
[----:B------:R-:W-:Y:S01]  /*0c00*/  BSSY.RECONVERGENT B0, `(.L_x_10) ;  /* 0x000000e000007945 */ /* 0x000fe20003800200 */
[----:B-1----:R-:W-:-:S04]  /*0c10*/  FFMA R19, R0, -R25, 1 ;  /* 0x3f80000000137423 */ /* 0x002fc80000000819 */
[----:B------:R-:W-:Y:S01]  /*0c20*/  FFMA R19, R0, R19, R0 ;  /* 0x0000001300137223 */ /* 0x000fe20000000000 */
[----:B--2---:R-:W-:-:S04]  /*0c30*/  FMUL R12, R13, R2 ;  /* 0x000000020d0c7220 */ /* 0x004fc80000400000 */
[----:B------:R-:W1:Y:S01]  /*0c40*/  FCHK P0, R12, R25 ;  /* 0x000000190c007302 */ /* 0x000e620000000000 */
[----:B------:R-:W-:-:S04]  /*0c50*/  FFMA R23, R19, R12, RZ ;  /* 0x0000000c13177223 */ /* 0x000fc800000000ff */
[----:B------:R-:W-:-:S04]  /*0c60*/  FFMA R0, R23, -R25, R12 ;  /* 0x8000001917007223 */ /* 0x000fc8000000000c */
[----:B------:R-:W-:Y:S01]  /*0c70*/  FFMA R0, R19, R0, R23 ;  /* 0x0000000013007223 */ /* 0x000fe20000000017 */
[----:B01----:R-:W-:Y:S06]  /*0c80*/  @!P0 BRA `(.L_x_11) ;  /* 0x0000000000148947 */ /* 0x003fec0003800000 */
[----:B------:R-:W0:Y:S01]  /*0c90*/  LDCU UR6, c[0x0][0x3bc] ;  /* 0x00007780ff0677ac */ /* 0x000e220008000800 */
[----:B------:R-:W-:Y:S01]  /*0ca0*/  IMAD.MOV.U32 R0, RZ, RZ, R12 ;  /* 0x000000ffff007224 */ /* 0x000fe200078e000c */
[----:B------:R-:W-:Y:S02]  /*0cb0*/  MOV R18, 0xce0 ;  /* 0x00000ce000127802 */ /* 0x000fe40000000f00 */
[----:B0-----:R-:W-:-:S07]  /*0cc0*/  MOV R24, UR6 ;  /* 0x0000000600187c02 */ /* 0x001fce0008000f00 */
[----:B------:R-:W-:Y:S05]  /*0cd0*/  CALL.REL.NOINC `($__internal_0_$__cuda_sm3x_div_rn_noftz_f32_slowpath) ;  /* 0x0000000000d47944 */ /* 0x000fea0003c00000 */
.L_x_11:
[----:B------:R-:W-:Y:S05]  /*0ce0*/  BSYNC.RECONVERGENT B0 ;  /* 0x0000000000007941 */ /* 0x000fea0003800200 */
.L_x_10:
[----:B------:R-:W0:Y:S08]  /*0cf0*/  LDC.64 R16, c[0x0][0x398] ;  /* 0x0000e600ff107b82 */ /* 0x000e300000000a00 */
        /* <DEDUP_REMOVED lines=15> */
[----:B------:R-:W-:Y:S01]  /*0df0*/  IMAD.MOV.U32 R0, RZ, RZ, R12 ;  /* 0x000000ffff007224 */ /* 0x000fe200078e000c */
[----:B------:R-:W-:Y:S02]  /*0e00*/  MOV R18, 0xe30 ;  /* 0x00000e3000127802 */ /* 0x000fe40000000f00 */
[----:B0-----:R-:W-:-:S07]  /*0e10*/  MOV R24, UR6 ;  /* 0x0000000600187c02 */ /* 0x001fce0008000f00 */
[----:B------:R-:W-:Y:S05]  /*0e20*/  CALL.REL.NOINC `($__internal_0_$__cuda_sm3x_div_rn_noftz_f32_slowpath) ;  /* 0x0000000000807944 */ /* 0x000fea0003c00000 */
.L_x_13:
[----:B------:R-:W-:Y:S05]  /*0e30*/  BSYNC.RECONVERGENT B0 ;  /* 0x0000000000007941 */ /* 0x000fea0003800200 */
.L_x_12:
[----:B------:R-:W0:Y:S01]  /*0e40*/  LDCU.64 UR6, c[0x0][0x398] ;  /* 0x00007300ff0677ac */ /* 0x000e220008000a00 */
[----:B------:R-:W2:Y:S01]  /*0e50*/  LDG.E R26, desc[UR4][R26.64+0x8] ;  /* 0x000008041a1a7981 */ /* 0x000ea2000c1e1900 */
[----:B------:R-:W1:Y:S01]  /*0e60*/  LDCU.64 UR8, c[0x0][0x3a0] ;  /* 0x00007400ff0877ac */ /* 0x000e620008000a00 */
[C---:B0-----:R-:W-:Y:S02]  /*0e70*/  IADD3 R16, P2, PT, R7.reuse, UR6, RZ ;  /* 0x0000000607107c10 */ /* 0x041fe4000ff5e0ff */
[----:B-1----:R-:W-:Y:S02]  /*0e80*/  IADD3 R2, P0, PT, R7, UR8, RZ ;  /* 0x0000000807027c10 */ /* 0x002fe4000ff1e0ff */
[C---:B------:R-:W-:Y:S02]  /*0e90*/  IADD3.X R17, PT, PT, R6.reuse, UR7, RZ, P2, !PT ;  /* 0x0000000706117c10 */ /* 0x040fe400097fe4ff */
[C---:B------:R-:W-:Y:S02]  /*0ea0*/  IADD3 R18, P1, PT, R3.reuse, UR8, RZ ;  /* 0x0000000803127c10 */ /* 0x040fe4000ff3e0ff */
[----:B------:R-:W-:Y:S01]  /*0eb0*/  IADD3 R20, P2, PT, R3, UR6, RZ ;  /* 0x0000000603147c10 */ /* 0x000fe2000ff5e0ff */
[----:B------:R-:W3:Y:S01]  /*0ec0*/  LDG.E R16, desc[UR4][R16.64+0x4] ;  /* 0x0000040410107981 */ /* 0x000ee2000c1e1900 */
[----:B------:R-:W-:-:S02]  /*0ed0*/  IADD3.X R3, PT, PT, R6, UR9, RZ, P0, !PT ;  /* 0x0000000906037c10 */ /* 0x000fc400087fe4ff */
[C---:B------:R-:W-:Y:S02]  /*0ee0*/  IADD3.X R19, PT, PT, R8.reuse, UR9, RZ, P1, !PT ;  /* 0x0000000908137c10 */ /* 0x040fe40008ffe4ff */
[----:B------:R-:W-:Y:S01]  /*0ef0*/  IADD3.X R21, PT, PT, R8, UR7, RZ, P2, !PT ;  /* 0x0000000708157c10 */ /* 0x000fe200097fe4ff */
[----:B------:R-:W0:Y:S01]  /*0f00*/  LDCU.64 UR6, c[0x0][0x388] ;  /* 0x00007100ff0677ac */ /* 0x000e220008000a00 */
[----:B------:R0:W4:Y:S04]  /*0f10*/  LDG.E R3, desc[UR4][R2.64+0x4] ;  /* 0x0000040402037981 */ /* 0x000128000c1e1900 */
[----:B------:R-:W4:Y:S04]  /*0f20*/  LDG.E R18, desc[UR4][R18.64+0x4] ;  /* 0x0000040412127981 */ /* 0x000f28000c1e1900 */
[----:B------:R-:W5:Y:S01]  /*0f30*/  LDG.E R20, desc[UR4][R20.64+0x4] ;  /* 0x0000040414147981 */ /* 0x000f62000c1e1900 */
[----:B0-----:R-:W-:Y:S01]  /*0f40*/  IADD3 R2, P0, PT, R11, UR6, RZ ;  /* 0x000000060b027c10 */ /* 0x001fe2000ff1e0ff */
[C---:B---3--:R-:W-:Y:S01]  /*0f50*/  FADD R6, R13.reuse, -R16 ;  /* 0x800000100d067221 */ /* 0x048fe20000000000 */
[----:B------:R-:W-:-:S03]  /*0f60*/  FADD R13, R13, R13 ;  /* 0x0000000d0d0d7221 */ /* 0x000fc60000000000 */
[----:B------:R-:W-:Y:S01]  /*0f70*/  FFMA R9, R6, -R0, R9 ;  /* 0x8000000006097223 */ /* 0x000fe20000000009 */
[----:B--2---:R-:W-:Y:S01]  /*0f80*/  FADD R7, R26, -R13 ;  /* 0x8000000d1a077221 */ /* 0x004fe20000000000 */
[----:B----4-:R-:W-:-:S03]  /*0f90*/  FADD R0, R18, -R3 ;  /* 0x8000000312007221 */ /* 0x010fc60000000000 */
[----:B------:R-:W-:Y:S01]  /*0fa0*/  FADD R7, R14, R7 ;  /* 0x000000070e077221 */ /* 0x000fe20000000000 */
[----:B-----5:R-:W-:Y:S01]  /*0fb0*/  FADD R13, -R13, R20 ;  /* 0x000000140d0d7221 */ /* 0x020fe20000000100 */
[----:B------:R-:W-:-:S03]  /*0fc0*/  FFMA R0, R0, -R4, R9 ;  /* 0x8000000400007223 */ /* 0x000fc60000000009 */
[----:B------:R-:W-:Y:S01]  /*0fd0*/  FADD R13, R16, R13 ;  /* 0x0000000d100d7221 */ /* 0x000fe20000000000 */
[----:B------:R-:W-:Y:S01]  /*0fe0*/  FFMA R0, R15, R7, R0 ;  /* 0x000000070f007223 */ /* 0x000fe20000000000 */
[----:B------:R-:W-:-:S03]  /*0ff0*/  IADD3.X R3, PT, PT, R10, UR7, RZ, P0, !PT ;  /* 0x000000070a037c10 */ /* 0x000fc600087fe4ff */
[----:B------:R-:W-:-:S05]  /*1000*/  FFMA R13, R5, R13, R0 ;  /* 0x0000000d050d7223 */ /* 0x000fca0000000000 */
[----:B------:R-:W-:Y:S01]  /*1010*/  STG.E desc[UR4][R2.64+0x4], R13 ;  /* 0x0000040d02007986 */ /* 0x000fe2000c101904 */
[----:B------:R-:W-:Y:S05]  /*1020*/  EXIT ;  /* 0x000000000000794d */ /* 0x000fea0003800000 */
        .weak           $__internal_0_$__cuda_sm3x_div_rn_noftz_f32_slowpath
        .type           $__internal_0_$__cuda_sm3x_div_rn_noftz_f32_slowpath,@function
        .size           $__internal_0_$__cuda_sm3x_div_rn_noftz_f32_slowpath,(.L_x_70 - $__internal_0_$__cuda_sm3x_div_rn_noftz_f32_slowpath)
$__internal_0_$__cuda_sm3x_div_rn_noftz_f32_slowpath:
[----:B------:R-:W-:Y:S01]  /*1030*/  SHF.R.U32.HI R2, RZ, 0x17, R24 ;  /* 0x00000017ff027819 */ /* 0x000fe20000011618 */
[----:B------:R-:W-:Y:S01]  /*1040*/  BSSY.RECONVERGENT B1, `(.L_x_14) ;  /* 0x0000062000017945 */ /* 0x000fe20003800200 */
[----:B------:R-:W-:Y:S02]  /*1050*/  SHF.R.U32.HI R21, RZ, 0x17, R0 ;  /* 0x00000017ff157819 */ /* 0x000fe40000011600 */
[----:B------:R-:W-:Y:S02]  /*1060*/  LOP3.LUT R2, R2, 0xff, RZ, 0xc0, !PT ;  /* 0x000000ff02027812 */ /* 0x000fe400078ec0ff */
[----:B------:R-:W-:-:S03]  /*1070*/  LOP3.LUT R21, R21, 0xff, RZ, 0xc0, !PT ;  /* 0x000000ff15157812 */ /* 0x000fc600078ec0ff */
[----:B------:R-:W-:Y:S01]  /*1080*/  VIADD R19, R2, 0xffffffff ;  /* 0xffffffff02137836 */ /* 0x000fe20000000000 */
[----:B------:R-:W-:-:S04]  /*1090*/  IADD3 R23, PT, PT, R21, -0x1, RZ ;  /* 0xffffffff15177810 */ /* 0x000fc80007ffe0ff */
[----:B------:R-:W-:-:S04]  /*10a0*/  ISETP.GT.U32.AND P0, PT, R19, 0xfd, PT ;  /* 0x000000fd1300780c */ /* 0x000fc80003f04070 */
[----:B------:R-:W-:-:S13]  /*10b0*/  ISETP.GT.U32.OR P0, PT, R23, 0xfd, P0 ;  /* 0x000000fd1700780c */ /* 0x000fda0000704470 */
[----:B------:R-:W-:Y:S01]  /*10c0*/  @!P0 IMAD.MOV.U32 R17, RZ, RZ, RZ ;  /* 0x000000ffff118224 */ /* 0x000fe200078e00ff */
[----:B------:R-:W-:Y:S06]  /*10d0*/  @!P0 BRA `(.L_x_15) ;  /* 0x00000000005c8947 */ /* 0x000fec0003800000 */
[----:B------:R-:W-:Y:S02]  /*10e0*/  FSETP.GTU.FTZ.AND P0, PT, |R0|, +INF , PT ;  /* 0x7f8000000000780b */ /* 0x000fe40003f1c200 */
[----:B------:R-:W-:-:S04]  /*10f0*/  FSETP.GTU.FTZ.AND P1, PT, |R24|, +INF , PT ;  /* 0x7f8000001800780b */ /* 0x000fc80003f3c200 */
[----:B------:R-:W-:-:S13]  /*1100*/  PLOP3.LUT P0, PT, P0, P1, PT, 0xf8, 0x8f ;  /* 0x00000000008f781c */ /* 0x000fda0000703f70 */
[----:B------:R-:W-:Y:S05]  /*1110*/  @P0 BRA `(.L_x_16) ;  /* 0x00000004004c0947 */ /* 0x000fea0003800000 */
[----:B------:R-:W-:-:S13]  /*1120*/  LOP3.LUT P0, RZ, R24, 0x7fffffff, R0, 0xc8, !PT ;  /* 0x7fffffff18ff7812 */ /* 0x000fda000780c800 */
[----:B------:R-:W-:Y:S05]  /*1130*/  @!P0 BRA `(.L_x_17) ;  /* 0x00000004003c8947 */ /* 0x000fea0003800000 */
[----:B------:R-:W-:Y:S02]  /*1140*/  FSETP.NEU.FTZ.AND P2, PT, |R0|, +INF , PT ;  /* 0x7f8000000000780b */ /* 0x000fe40003f5d200 */
[----:B------:R-:W-:Y:S02]  /*1150*/  FSETP.NEU.FTZ.AND P1, PT, |R24|, +INF , PT ;  /* 0x7f8000001800780b */ /* 0x000fe40003f3d200 */
[----:B------:R-:W-:-:S11]  /*1160*/  FSETP.NEU.FTZ.AND P0, PT, |R0|, +INF , PT ;  /* 0x7f8000000000780b */ /* 0x000fd60003f1d200 */
[----:B------:R-:W-:Y:S05]  /*1170*/  @!P1 BRA !P2, `(.L_x_17) ;  /* 0x00000004002c9947 */ /* 0x000fea0005000000 */
[----:B------:R-:W-:-:S04]  /*1180*/  LOP3.LUT P2, RZ, R0, 0x7fffffff, RZ, 0xc0, !PT ;  /* 0x7fffffff00ff7812 */ /* 0x000fc8000784c0ff */
[----:B------:R-:W-:-:S13]  /*1190*/  PLOP3.LUT P1, PT, P1, P2, PT, 0x2f, 0xf2 ;  /* 0x0000000000f2781c */ /* 0x000fda0000f24577 */
[----:B------:R-:W-:Y:S05]  /*11a0*/  @P1 BRA `(.L_x_18) ;  /* 0x0000000400181947 */ /* 0x000fea0003800000 */
[----:B------:R-:W-:-:S04]  /*11b0*/  LOP3.LUT P1, RZ, R24, 0x7fffffff, RZ, 0xc0, !PT ;  /* 0x7fffffff18ff7812 */ /* 0x000fc8000782c0ff */
[----:B------:R-:W-:-:S13]  /*11c0*/  PLOP3.LUT P0, PT, P0, P1, PT, 0x2f, 0xf2 ;  /* 0x0000000000f2781c */ /* 0x000fda0000702577 */
[----:B------:R-:W-:Y:S05]  /*11d0*/  @P0 BRA `(.L_x_19) ;  /* 0x0000000400000947 */ /* 0x000fea0003800000 */
[----:B------:R-:W-:Y:S02]  /*11e0*/  ISETP.GE.AND P0, PT, R23, RZ, PT ;  /* 0x000000ff1700720c */ /* 0x000fe40003f06270 */
[----:B------:R-:W-:-:S11]  /*11f0*/  ISETP.GE.AND P1, PT, R19, RZ, PT ;  /* 0x000000ff1300720c */ /* 0x000fd60003f26270 */
[----:B------:R-:W-:Y:S01]  /*1200*/  @P0 MOV R17, RZ ;  /* 0x000000ff00110202 */ /* 0x000fe20000000f00 */
[----:B------:R-:W-:Y:S02]  /*1210*/  @!P0 IMAD.MOV.U32 R17, RZ, RZ, -0x40 ;  /* 0xffffffc0ff118424 */ /* 0x000fe400078e00ff */
[----:B------:R-:W-:Y:S01]  /*1220*/  @!P0 FFMA R0, R0, 1.84467440737095516160e+19, RZ ;  /* 0x5f80000000008823 */ /* 0x000fe200000000ff */
[----:B------:R-:W-:Y:S02]  /*1230*/  @!P1 FFMA R24, R24, 1.84467440737095516160e+19, RZ ;  /* 0x5f80000018189823 */ /* 0x000fe400000000ff */
[----:B------:R-:W-:-:S07]  /*1240*/  @!P1 IADD3 R17, PT, PT, R17, 0x40, RZ ;  /* 0x0000004011119810 */ /* 0x000fce0007ffe0ff */
.L_x_15:
[----:B------:R-:W-:Y:S01]  /*1250*/  LEA R19, R2, 0xc0800000, 0x17 ;  /* 0xc080000002137811 */ /* 0x000fe200078eb8ff */
[----:B------:R-:W-:Y:S01]  /*1260*/  BSSY.RECONVERGENT B2, `(.L_x_20) ;  /* 0x0000036000027945 */ /* 0x000fe20003800200 */
[----:B------:R-:W-:-:S03]  /*1270*/  IADD3 R21, PT, PT, R21, -0x7f, RZ ;  /* 0xffffff8115157810 */ /* 0x000fc60007ffe0ff */
[----:B------:R-:W-:Y:S02]  /*1280*/  IMAD.IADD R28, R24, 0x1, -R19 ;  /* 0x00000001181c7824 */ /* 0x000fe400078e0a13 */
[C---:B------:R-:W-:Y:S02]  /*1290*/  IMAD R0, R21.reuse, -0x800000, R0 ;  /* 0xff80000015007824 */ /* 0x040fe400078e0200 */
[----:B------:R0:W1:Y:S01]  /*12a0*/  MUFU.RCP R24, R28 ;  /* 0x0000001c00187308 */ /* 0x0000620000001000 */
[----:B------:R-:W-:Y:S01]  /*12b0*/  FADD.FTZ R19, -R28, -RZ ;  /* 0x800000ff1c137221 */ /* 0x000fe20000010100 */
[----:B0-----:R-:W-:-:S05]  /*12c0*/  IADD3 R28, PT, PT, R21, 0x7f, -R2 ;  /* 0x0000007f151c7810 */ /* 0x001fca0007ffe802 */
[----:B------:R-:W-:Y:S02]  /*12d0*/  IMAD.IADD R17, R28, 0x1, R17 ;  /* 0x000000011c117824 */ /* 0x000fe400078e0211 */
[----:B-1----:R-:W-:-:S04]  /*12e0*/  FFMA R23, R24, R19, 1 ;  /* 0x3f80000018177423 */ /* 0x002fc80000000013 */
[----:B------:R-:W-:-:S04]  /*12f0*/  FFMA R23, R24, R23, R24 ;  /* 0x0000001718177223 */ /* 0x000fc80000000018 */
[----:B------:R-:W-:-:S04]  /*1300*/  FFMA R24, R0, R23, RZ ;  /* 0x0000001700187223 */ /* 0x000fc800000000ff */
[----:B------:R-:W-:-:S04]  /*1310*/  FFMA R25, R19, R24, R0 ;  /* 0x0000001813197223 */ /* 0x000fc80000000000 */
[----:B------:R-:W-:-:S04]  /*1320*/  FFMA R24, R23, R25, R24 ;  /* 0x0000001917187223 */ /* 0x000fc80000000018 */
[----:B------:R-:W-:-:S04]  /*1330*/  FFMA R19, R19, R24, R0 ;  /* 0x0000001813137223 */ /* 0x000fc80000000000 */
[----:B------:R-:W-:-:S05]  /*1340*/  FFMA R0, R23, R19, R24 ;  /* 0x0000001317007223 */ /* 0x000fca0000000018 */
[----:B------:R-:W-:-:S04]  /*1350*/  SHF.R.U32.HI R2, RZ, 0x17, R0 ;  /* 0x00000017ff027819 */ /* 0x000fc80000011600 */
[----:B------:R-:W-:-:S04]  /*1360*/  LOP3.LUT R2, R2, 0xff, RZ, 0xc0, !PT ;  /* 0x000000ff02027812 */ /* 0x000fc800078ec0ff */
[----:B------:R-:W-:-:S05]  /*1370*/  IADD3 R2, PT, PT, R2, R17, RZ ;  /* 0x0000001102027210 */ /* 0x000fca0007ffe0ff */
[----:B------:R-:W-:-:S05]  /*1380*/  VIADD R21, R2, 0xffffffff ;  /* 0xffffffff02157836 */ /* 0x000fca0000000000 */
[----:B------:R-:W-:-:S13]  /*1390*/  ISETP.GE.U32.AND P0, PT, R21, 0xfe, PT ;  /* 0x000000fe1500780c */ /* 0x000fda0003f06070 */
[----:B------:R-:W-:Y:S05]  /*13a0*/  @!P0 BRA `(.L_x_21) ;  /* 0x0000000000808947 */ /* 0x000fea0003800000 */
[----:B------:R-:W-:-:S13]  /*13b0*/  ISETP.GT.AND P0, PT, R2, 0xfe, PT ;  /* 0x000000fe0200780c */ /* 0x000fda0003f04270 */
[----:B------:R-:W-:Y:S05]  /*13c0*/  @P0 BRA `(.L_x_22) ;  /* 0x00000000006c0947 */ /* 0x000fea0003800000 */
[----:B------:R-:W-:-:S13]  /*13d0*/  ISETP.GE.AND P0, PT, R2, 0x1, PT ;  /* 0x000000010200780c */ /* 0x000fda0003f06270 */
[----:B------:R-:W-:Y:S05]  /*13e0*/  @P0 BRA `(.L_x_23) ;  /* 0x0000000000740947 */ /* 0x000fea0003800000 */
[----:B------:R-:W-:Y:S02]  /*13f0*/  ISETP.GE.AND P0, PT, R2, -0x18, PT ;  /* 0xffffffe80200780c */ /* 0x000fe40003f06270 */
[----:B------:R-:W-:-:S11]  /*1400*/  LOP3.LUT R0, R0, 0x80000000, RZ, 0xc0, !PT ;  /* 0x8000000000007812 */ /* 0x000fd600078ec0ff */
[----:B------:R-:W-:Y:S05]  /*1410*/  @!P0 BRA `(.L_x_23) ;  /* 0x0000000000688947 */ /* 0x000fea0003800000 */
[CCC-:B------:R-:W-:Y:S01]  /*1420*/  FFMA.RZ R17, R23.reuse, R19.reuse, R24.reuse ;  /* 0x0000001317117223 */ /* 0x1c0fe2000000c018 */
[CCC-:B------:R-:W-:Y:S01]  /*1430*/  FFMA.RP R21, R23.reuse, R19.reuse, R24.reuse ;  /* 0x0000001317157223 */ /* 0x1c0fe20000008018 */
[----:B------:R-:W-:Y:S01]  /*1440*/  FFMA.RM R24, R23, R19, R24 ;  /* 0x0000001317187223 */ /* 0x000fe20000004018 */
[C---:B------:R-:W-:Y:S02]  /*1450*/  IADD3 R19, PT, PT, R2.reuse, 0x20, RZ ;  /* 0x0000002002137810 */ /* 0x040fe40007ffe0ff */
[----:B------:R-:W-:Y:S02]  /*1460*/  LOP3.LUT R17, R17, 0x7fffff, RZ, 0xc0, !PT ;  /* 0x007fffff11117812 */ /* 0x000fe400078ec0ff */
[C---:B------:R-:W-:Y:S02]  /*1470*/  ISETP.NE.AND P2, PT, R2.reuse, RZ, PT ;  /* 0x000000ff0200720c */ /* 0x040fe40003f45270 */
[----:B------:R-:W-:Y:S02]  /*1480*/  LOP3.LUT R28, R17, 0x800000, RZ, 0xfc, !PT ;  /* 0x00800000111c7812 */ /* 0x000fe400078efcff */
[----:B------:R-:W-:Y:S01]  /*1490*/  ISETP.NE.AND P1, PT, R2, RZ, PT ;  /* 0x000000ff0200720c */ /* 0x000fe20003f25270 */
[----:B------:R-:W-:Y:S01]  /*14a0*/  IMAD.MOV R2, RZ, RZ, -R2 ;  /* 0x000000ffff027224 */ /* 0x000fe200078e0a02 */
[----:B------:R-:W-:-:S02]  /*14b0*/  SHF.L.U32 R19, R28, R19, RZ ;  /* 0x000000131c137219 */ /* 0x000fc400000006ff */
[----:B------:R-:W-:Y:S02]  /*14c0*/  FSETP.NEU.FTZ.AND P0, PT, R21, R24, PT ;  /* 0x000000181500720b */ /* 0x000fe40003f1d000 */
[----:B------:R-:W-:Y:S02]  /*14d0*/  SEL R17, R2, RZ, P2 ;  /* 0x000000ff02117207 */ /* 0x000fe40001000000 */
[----:B------:R-:W-:Y:S02]  /*14e0*/  ISETP.NE.AND P1, PT, R19, RZ, P1 ;  /* 0x000000ff1300720c */ /* 0x000fe40000f25270 */
[----:B------:R-:W-:Y:S02]  /*14f0*/  SHF.R.U32.HI R19, RZ, R17, R28 ;  /* 0x00000011ff137219 */ /* 0x000fe4000001161c */
[----:B------:R-:W-:Y:S02]  /*1500*/  PLOP3.LUT P0, PT, P0, P1, PT, 0xf8, 0x8f ;  /* 0x00000000008f781c */ /* 0x000fe40000703f70 */
[----:B------:R-:W-:-:S02]  /*1510*/  SHF.R.U32.HI R17, RZ, 0x1, R19 ;  /* 0x00000001ff117819 */ /* 0x000fc40000011613 */
[----:B------:R-:W-:-:S04]  /*1520*/  SEL R2, RZ, 0x1, !P0 ;  /* 0x00000001ff027807 */ /* 0x000fc80004000000 */
[----:B------:R-:W-:-:S04]  /*1530*/  LOP3.LUT R2, R2, 0x1, R17, 0xf8, !PT ;  /* 0x0000000102027812 */ /* 0x000fc800078ef811 */
[----:B------:R-:W-:-:S04]  /*1540*/  LOP3.LUT R2, R2, R19, RZ, 0xc0, !PT ;  /* 0x0000001302027212 */ /* 0x000fc800078ec0ff */
[----:B------:R-:W-:-:S04]  /*1550*/  IADD3 R17, PT, PT, R17, R2, RZ ;  /* 0x0000000211117210 */ /* 0x000fc80007ffe0ff */
[----:B------:R-:W-:Y:S01]  /*1560*/  LOP3.LUT R0, R17, R0, RZ, 0xfc, !PT ;  /* 0x0000000011007212 */ /* 0x000fe200078efcff */
[----:B------:R-:W-:Y:S06]  /*1570*/  BRA `(.L_x_23) ;  /* 0x0000000000107947 */ /* 0x000fec0003800000 */
.L_x_22:
[----:B------:R-:W-:-:S04]  /*1580*/  LOP3.LUT R0, R0, 0x80000000, RZ, 0xc0, !PT ;  /* 0x8000000000007812 */ /* 0x000fc800078ec0ff */
[----:B------:R-:W-:Y:S01]  /*1590*/  LOP3.LUT R0, R0, 0x7f800000, RZ, 0xfc, !PT ;  /* 0x7f80000000007812 */ /* 0x000fe200078efcff */
[----:B------:R-:W-:Y:S06]  /*15a0*/  BRA `(.L_x_23) ;  /* 0x0000000000047947 */ /* 0x000fec0003800000 */
.L_x_21:
[----:B------:R-:W-:-:S07]  /*15b0*/  IMAD R0, R17, 0x800000, R0 ;  /* 0x0080000011007824 */ /* 0x000fce00078e0200 */
.L_x_23:
[----:B------:R-:W-:Y:S05]  /*15c0*/  BSYNC.RECONVERGENT B2 ;  /* 0x0000000000027941 */ /* 0x000fea0003800200 */
.L_x_20:
[----:B------:R-:W-:Y:S05]  /*15d0*/  BRA `(.L_x_24) ;  /* 0x0000000000207947 */ /* 0x000fea0003800000 */
.L_x_19:
[----:B------:R-:W-:-:S04]  /*15e0*/  LOP3.LUT R0, R24, 0x80000000, R0, 0x48, !PT ;  /* 0x8000000018007812 */ /* 0x000fc800078e4800 */
[----:B------:R-:W-:Y:S01]  /*15f0*/  LOP3.LUT R0, R0, 0x7f800000, RZ, 0xfc, !PT ;  /* 0x7f80000000007812 */ /* 0x000fe200078efcff */
[----:B------:R-:W-:Y:S06]  /*1600*/  BRA `(.L_x_24) ;  /* 0x0000000000147947 */ /* 0x000fec0003800000 */
.L_x_18:
[----:B------:R-:W-:Y:S01]  /*1610*/  LOP3.LUT R0, R24, 0x80000000, R0, 0x48, !PT ;  /* 0x8000000018007812 */ /* 0x000fe200078e4800 */
[----:B------:R-:W-:Y:S06]  /*1620*/  BRA `(.L_x_24) ;  /* 0x00000000000c7947 */ /* 0x000fec0003800000 */
.L_x_17:
[----:B------:R-:W0:Y:S01]  /*1630*/  MUFU.RSQ R0, -QNAN ;  /* 0xffc0000000007908 */ /* 0x000e220000001400 */
[----:B------:R-:W-:Y:S05]  /*1640*/  BRA `(.L_x_24) ;  /* 0x0000000000047947 */ /* 0x000fea0003800000 */
.L_x_16:
[----:B------:R-:W-:-:S07]  /*1650*/  FADD.FTZ R0, R0, R24 ;  /* 0x0000001800007221 */ /* 0x000fce0000010000 */
.L_x_24:
[----:B------:R-:W-:Y:S05]  /*1660*/  BSYNC.RECONVERGENT B1 ;  /* 0x0000000000017941 */ /* 0x000fea0003800200 */
.L_x_14:
[----:B------:R-:W-:-:S04]  /*1670*/  HFMA2 R19, -RZ, RZ, 0, 0 ;  /* 0x00000000ff137431 */ /* 0x000fc800000001ff */
[----:B0-----:R-:W-:Y:S05]  /*1680*/  RET.REL.NODEC R18 `(_Z6cul_uvPfS_S_S_S_fffiiff) ;  /* 0xffffffe8125c7950 */ /* 0x001fea0003c3ffff */
.L_x_25:
        /* <DEDUP_REMOVED lines=15> */
.L_x_70:


//--------------------- .text._Z8cul_unvnPfS_S_S_ii --------------------------
	.section	.text._Z8cul_unvnPfS_S_S_ii,"ax",@progbits
	.align	128
        .global         _Z8cul_unvnPfS_S_S_ii
        .type           _Z8cul_unvnPfS_S_S_ii,@function
        .size           _Z8cul_unvnPfS_S_S_ii,(.L_x_76 - _Z8cul_unvnPfS_S_S_ii)
        .other          _Z8cul_unvnPfS_S_S_ii,@"STO_CUDA_ENTRY STV_DEFAULT"
_Z8cul_unvnPfS_S_S_ii:
.text._Z8cul_unvnPfS_S_S_ii:
[----:B------:R-:W-:Y:S01]  /*0000*/  LDC R1, c[0x0][0x37c] ;  /* 0x0000df00ff017b82 */ /* 0x000fe20000000800 */
[----:B------:R-:W0:Y:S07]  /*0010*/  S2R R0, SR_TID.X ;  /* 0x0000000000007919 */ /* 0x000e2e0000002100 */
[----:B------:R-:W0:Y:S01]  /*0020*/  S2UR UR6, SR_CTAID.X ;  /* 0x00000000000679c3 */ /* 0x000e220000002500 */
[----:B------:R-:W1:Y:S07]  /*0030*/  LDCU.64 UR4, c[0x0][0x3a0] ;  /* 0x00007400ff0477ac */ /* 0x000e6e0008000a00 */
[----:B------:R-:W0:Y:S01]  /*0040*/  LDC R11, c[0x0][0x360] ;  /* 0x0000d800ff0b7b82 */ /* 0x000e220000000800 */
[----:B-1----:R-:W-:Y:S01]  /*0050*/  UIMAD UR4, UR5, UR4, URZ ;  /* 0x00000004050472a4 */ /* 0x002fe2000f8e02ff */
[----:B0-----:R-:W-:-:S05]  /*0060*/  IMAD R11, R11, UR6, R0 ;  /* 0x000000060b0b7c24 */ /* 0x001fca000f8e0200 */
[----:B------:R-:W-:-:S13]  /*0070*/  ISETP.GE.AND P0, PT, R11, UR4, PT ;  /* 0x000000040b007c0c */ /* 0x000fda000bf06270 */
[----:B------:R-:W-:Y:S05]  /*0080*/  @P0 EXIT ;  /* 0x000000000000094d */ /* 0x000fea0003800000 */
[----:B------:R-:W0:Y:S01]  /*0090*/  LDC.64 R2, c[0x0][0x380] ;  /* 0x0000e000ff027b82 */ /* 0x000e220000000a00 */
[----:B------:R-:W1:Y:S07]  /*00a0*/  LDCU.64 UR4, c[0x0][0x358] ;  /* 0x00006b00ff0477ac */ /* 0x000e6e0008000a00 */
[----:B------:R-:W2:Y:S08]  /*00b0*/  LDC.64 R4, c[0x0][0x390] ;  /* 0x0000e400ff047b82 */ /* 0x000eb00000000a00 */
[----:B------:R-:W3:Y:S01]  /*00c0*/  LDC.64 R6, c[0x0][0x388] ;  /* 0x0000e200ff067b82 */ /* 0x000ee20000000a00 */
[----:B0-----:R-:W-:-:S07]  /*00d0*/  IMAD.WIDE R2, R11, 0x4, R2 ;  /* 0x000000040b027825 */ /* 0x001fce00078e0202 */
[----:B------:R-:W0:Y:S01]  /*00e0*/  LDC.64 R8, c[0x0][0x398] ;  /* 0x0000e600ff087b82 */ /* 0x000e220000000a00 */
[----:B-1----:R-:W4:Y:S01]  /*00f0*/  LDG.E R3, desc[UR4][R2.64] ;  /* 0x0000000402037981 */ /* 0x002f22000c1e1900 */
[----:B--2---:R-:W-:-:S04]  /*0100*/  IMAD.WIDE R4, R11, 0x4, R4 ;  /* 0x000000040b047825 */ /* 0x004fc800078e0204 */
[C---:B---3--:R-:W-:Y:S01]  /*0110*/  IMAD.WIDE R6, R11.reuse, 0x4, R6 ;  /* 0x000000040b067825 */ /* 0x048fe200078e0206 */
[----:B----4-:R-:W-:Y:S05]  /*0120*/  STG.E desc[UR4][R4.64], R3 ;  /* 0x0000000304007986 */ /* 0x010fea000c101904 */
[----:B------:R-:W2:Y:S01]  /*0130*/  LDG.E R7, desc[UR4][R6.64] ;  /* 0x0000000406077981 */ /* 0x000ea2000c1e1900 */
[----:B0-----:R-:W-:-:S05]  /*0140*/  IMAD.WIDE R8, R11, 0x4, R8 ;  /* 0x000000040b087825 */ /* 0x001fca00078e0208 */
[----:B--2---:R-:W-:Y:S01]  /*0150*/  STG.E desc[UR4][R8.64], R7 ;  /* 0x0000000708007986 */ /* 0x004fe2000c101904 */
[----:B------:R-:W-:Y:S05]  /*0160*/  EXIT ;  /* 0x000000000000794d */ /* 0x000fea0003800000 */
.L_x_26:
        /* <DEDUP_REMOVED lines=9> */
.L_x_76:


//--------------------- .text._Z7bound_pPfii      --------------------------
	.section	.text._Z7bound_pPfii,"ax",@progbits
	.align	128
        .global         _Z7bound_pPfii
        .type           _Z7bound_pPfii,@function
        .size           _Z7bound_pPfii,(.L_x_77 - _Z7bound_pPfii)
        .other          _Z7bound_pPfii,@"STO_CUDA_ENTRY STV_DEFAULT"
_Z7bound_pPfii:
.text._Z7bound_pPfii:
[----:B------:R-:W-:Y:S01]  /*0000*/  LDC R1, c[0x0][0x37c] ;  /* 0x0000df00ff017b82 */ /* 0x000fe20000000800 */
[----:B------:R-:W0:Y:S07]  /*0010*/  S2R R0, SR_TID.X ;  /* 0x0000000000007919 */ /* 0x000e2e0000002100 */
[----:B------:R-:W0:Y:S01]  /*0020*/  S2UR UR4, SR_CTAID.X ;  /* 0x00000000000479c3 */ /* 0x000e220000002500 */
[----:B------:R-:W-:Y:S07]  /*0030*/  BSSY.RECONVERGENT B0, `(.L_x_27) ;  /* 0x000001a000007945 */ /* 0x000fee0003800200 */
[----:B------:R-:W0:Y:S08]  /*0040*/  LDC R13, c[0x0][0x360] ;  /* 0x0000d800ff0d7b82 */ /* 0x000e300000000800 */
[----:B------:R-:W1:Y:S01]  /*0050*/  LDC.64 R2, c[0x0][0x388] ;  /* 0x0000e200ff027b82 */ /* 0x000e620000000a00 */
[----:B0-----:R-:W-:Y:S01]  /*0060*/  IMAD R13, R13, UR4, R0 ;  /* 0x000000040d0d7c24 */ /* 0x001fe2000f8e0200 */
[----:B------:R-:W0:Y:S01]  /*0070*/  LDCU.64 UR4, c[0x0][0x358] ;  /* 0x00006b00ff0477ac */ /* 0x000e220008000a00 */
[----:B-1----:R-:W-:-:S02]  /*0080*/  IADD3 R0, PT, PT, R2, -0x2, RZ ;  /* 0xfffffffe02007810 */ /* 0x002fc40007ffe0ff */
[----:B------:R-:W-:Y:S02]  /*0090*/  IADD3 R3, PT, PT, R3, -0x2, RZ ;  /* 0xfffffffe03037810 */ /* 0x000fe40007ffe0ff */
[C---:B------:R-:W-:Y:S02]  /*00a0*/  ISETP.GE.AND P1, PT, R13.reuse, R0, PT ;  /* 0x000000000d00720c */ /* 0x040fe40003f26270 */
[----:B------:R-:W-:-:S11]  /*00b0*/  ISETP.GE.AND P0, PT, R13, R3, PT ;  /* 0x000000030d00720c */ /* 0x000fd60003f06270 */
[----:B0-----:R-:W-:Y:S05]  /*00c0*/  @P1 BRA `(.L_x_28) ;  /* 0x0000000000401947 */ /* 0x001fea0003800000 */
[----:B------:R-:W0:Y:S01]  /*00d0*/  LDCU.64 UR6, c[0x0][0x380] ;  /* 0x00007000ff0677ac */ /* 0x000e220008000a00 */
[----:B------:R-:W-:Y:S02]  /*00e0*/  SHF.R.S32.HI R5, RZ, 0x1f, R13 ;  /* 0x0000001fff057819 */ /* 0x000fe4000001140d */
[----:B------:R-:W-:-:S04]  /*00f0*/  IADD3 R0, P1, PT, R13, R2, RZ ;  /* 0x000000020d007210 */ /* 0x000fc80007f3e0ff */
[----:B------:R-:W-:Y:S02]  /*0100*/  LEA.HI.X.SX32 R5, R2, R5, 0x1, P1 ;  /* 0x0000000502057211 */ /* 0x000fe400008f0eff */
[----:B0-----:R-:W-:-:S04]  /*0110*/  LEA R10, P1, R0, UR6, 0x2 ;  /* 0x00000006000a7c11 */ /* 0x001fc8000f8210ff */
[----:B------:R-:W-:Y:S02]  /*0120*/  LEA.HI.X R11, R0, UR7, R5, 0x2, P1 ;  /* 0x00000007000b7c11 */ /* 0x000fe400088f1405 */
[----:B------:R-:W0:Y:S04]  /*0130*/  LDC.64 R4, c[0x0][0x380] ;  /* 0x0000e000ff047b82 */ /* 0x000e280000000a00 */
[----:B------:R-:W2:Y:S01]  /*0140*/  LDG.E R11, desc[UR4][R10.64+0x4] ;  /* 0x000004040a0b7981 */ /* 0x000ea2000c1e1900 */
[----:B------:R-:W-:Y:S02]  /*0150*/  IMAD R3, R3, R2, RZ ;  /* 0x0000000203037224 */ /* 0x000fe400078e02ff */
[----:B0-----:R-:W-:-:S04]  /*0160*/  IMAD.WIDE R4, R13, 0x4, R4 ;  /* 0x000000040d047825 */ /* 0x001fc800078e0204 */
[C---:B------:R-:W-:Y:S01]  /*0170*/  IMAD.WIDE R6, R3.reuse, 0x4, R4 ;  /* 0x0000000403067825 */ /* 0x040fe200078e0204 */
[----:B--2---:R0:W-:Y:S05]  /*0180*/  STG.E desc[UR4][R4.64+0x4], R11 ;  /* 0x0000040b04007986 */ /* 0x0041ea000c101904 */
[----:B------:R-:W2:Y:S01]  /*0190*/  LDG.E R7, desc[UR4][R6.64+0x4] ;  /* 0x0000040406077981 */ /* 0x000ea2000c1e1900 */
[----:B------:R-:W-:-:S05]  /*01a0*/  IADD3 R9, PT, PT, R3, R2, RZ ;  /* 0x0000000203097210 */ /* 0x000fca0007ffe0ff */
[----:B------:R-:W-:-:S05]  /*01b0*/  IMAD.WIDE R8, R9, 0x4, R4 ;  /* 0x0000000409087825 */ /* 0x000fca00078e0204 */
[----:B--2---:R0:W-:Y:S02]  /*01c0*/  STG.E desc[UR4][R8.64+0x4], R7 ;  /* 0x0000040708007986 */ /* 0x0041e4000c101904 */
.L_x_28:
[----:B------:R-:W-:Y:S05]  /*01d0*/  BSYNC.RECONVERGENT B0 ;  /* 0x0000000000007941 */ /* 0x000fea0003800200 */
.L_x_27:
[----:B------:R-:W-:Y:S05]  /*01e0*/  @P0 EXIT ;  /* 0x000000000000094d */ /* 0x000fea0003800000 */
[----:B0-----:R-:W0:Y:S01]  /*01f0*/  LDC.64 R4, c[0x0][0x380] ;  /* 0x0000e000ff047b82 */ /* 0x001e220000000a00 */
[----:B------:R-:W-:-:S05]  /*0200*/  IMAD R13, R13, R2, R2 ;  /* 0x000000020d0d7224 */ /* 0x000fca00078e0202 */
[----:B------:R-:W-:-:S05]  /*0210*/  IADD3 R3, PT, PT, R13, R2, RZ ;  /* 0x000000020d037210 */ /* 0x000fca0007ffe0ff */
[----:B0-----:R-:W-:-:S05]  /*0220*/  IMAD.WIDE R2, R3, 0x4, R4 ;  /* 0x0000000403027825 */ /* 0x001fca00078e0204 */
[----:B------:R-:W2:Y:S01]  /*0230*/  LDG.E R7, desc[UR4][R2.64+-0x8] ;  /* 0xfffff80402077981 */ /* 0x000ea2000c1e1900 */
[----:B------:R-:W-:-:S03]  /*0240*/  IMAD.WIDE R4, R13, 0x4, R4 ;  /* 0x000000040d047825 */ /* 0x000fc600078e0204 */
[----:B--2---:R-:W-:Y:S04]  /*0250*/  STG.E desc[UR4][R2.64+-0x4], R7 ;  /* 0xfffffc0702007986 */ /* 0x004fe8000c101904 */
[----:B------:R-:W2:Y:S04]  /*0260*/  LDG.E R9, desc[UR4][R4.64+0x4] ;  /* 0x0000040404097981 */ /* 0x000ea8000c1e1900 */
[----:B--2---:R-:W-:Y:S01]  /*0270*/  STG.E desc[UR4][R4.64], R9 ;  /* 0x0000000904007986 */ /* 0x004fe2000c101904 */
[----:B------:R-:W-:Y:S05]  /*0280*/  EXIT ;  /* 0x000000000000794d */ /* 0x000fea0003800000 */
.L_x_29:
        /* <DEDUP_REMOVED lines=15> */
.L_x_77:


//--------------------- .text._Z5cul_pPfS_S_iiff  --------------------------
	.section	.text._Z5cul_pPfS_S_iiff,"ax",@progbits
	.align	128
        .global         _Z5cul_pPfS_S_iiff
        .type           _Z5cul_pPfS_S_iiff,@function
        .size           _Z5cul_pPfS_S_iiff,(.L_x_71 - _Z5cul_pPfS_S_iiff)
        .other          _Z5cul_pPfS_S_iiff,@"STO_CUDA_ENTRY STV_DEFAULT"
_Z5cul_pPfS_S_iiff:
.text._Z5cul_pPfS_S_iiff:
[----:B------:R-:W-:Y:S01]  /*0000*/  LDC R1, c[0x0][0x37c] ;  /* 0x0000df00ff017b82 */ /* 0x000fe20000000800 */
[----:B------:R-:W0:Y:S07]  /*0010*/  S2R R5, SR_TID.X ;  /* 0x0000000000057919 */ /* 0x000e2e0000002100 */
[----:B------:R-:W1:Y:S08]  /*0020*/  LDC.64 R2, c[0x0][0x398] ;  /* 0x0000e600ff027b82 */ /* 0x000e700000000a00 */
[----:B------:R-:W0:Y:S08]  /*0030*/  S2UR UR4, SR_CTAID.X ;  /* 0x00000000000479c3 */ /* 0x000e300000002500 */
[----:B------:R-:W0:Y:S01]  /*0040*/  LDC R0, c[0x0][0x360] ;  /* 0x0000d800ff007b82 */ /* 0x000e220000000800 */
[----:B-1----:R-:W-:-:S02]  /*0050*/  VIADD R3, R3, 0xfffffffe ;  /* 0xfffffffe03037836 */ /* 0x002fc40000000000 */
[----:B------:R-:W-:-:S04]  /*0060*/  VIADD R7, R2, 0xfffffffe ;  /* 0xfffffffe02077836 */ /* 0x000fc80000000000 */
[----:B------:R-:W-:Y:S02]  /*0070*/  IMAD R3, R3, R7, RZ ;  /* 0x0000000703037224 */ /* 0x000fe400078e02ff */
[----:B0-----:R-:W-:-:S05]  /*0080*/  IMAD R0, R0, UR4, R5 ;  /* 0x0000000400007c24 */ /* 0x001fca000f8e0205 */
[----:B------:R-:W-:-:S13]  /*0090*/  ISETP.GE.AND P0, PT, R0, R3, PT ;  /* 0x000000030000720c */ /* 0x000fda0003f06270 */
[----:B------:R-:W-:Y:S05]  /*00a0*/  @P0 EXIT ;  /* 0x000000000000094d */ /* 0x000fea0003800000 */
[-C--:B------:R-:W-:Y:S01]  /*00b0*/  IABS R6, R7.reuse ;  /* 0x0000000700067213 */ /* 0x080fe20000000000 */
[----:B------:R-:W0:Y:S01]  /*00c0*/  LDCU.64 UR6, c[0x0][0x390] ;  /* 0x00007200ff0677ac */ /* 0x000e220008000a00 */
[----:B------:R-:W-:Y:S02]  /*00d0*/  IABS R8, R0 ;  /* 0x0000000000087213 */ /* 0x000fe40000000000 */
[----:B------:R-:W1:Y:S01]  /*00e0*/  I2F.RP R3, R6 ;  /* 0x0000000600037306 */ /* 0x000e620000209400 */
[----:B------:R-:W-:Y:S01]  /*00f0*/  IABS R10, R7 ;  /* 0x00000007000a7213 */ /* 0x000fe20000000000 */
[----:B------:R-:W2:Y:S01]  /*0100*/  LDCU.64 UR8, c[0x0][0x380] ;  /* 0x00007000ff0877ac */ /* 0x000ea20008000a00 */
[----:B------:R-:W3:Y:S05]  /*0110*/  LDCU.64 UR4, c[0x0][0x358] ;  /* 0x00006b00ff0477ac */ /* 0x000eea0008000a00 */
[----:B-1----:R-:W1:Y:S02]  /*0120*/  MUFU.RCP R3, R3 ;  /* 0x0000000300037308 */ /* 0x002e640000001000 */
[----:B-1----:R-:W-:-:S02]  /*0130*/  VIADD R4, R3, 0xffffffe ;  /* 0x0ffffffe03047836 */ /* 0x002fc40000000000 */
[----:B------:R-:W-:-:S04]  /*0140*/  IMAD.MOV R3, RZ, RZ, -R10 ;  /* 0x000000ffff037224 */ /* 0x000fc800078e0a0a */
[----:B------:R1:W4:Y:S02]  /*0150*/  F2I.FTZ.U32.TRUNC.NTZ R5, R4 ;  /* 0x0000000400057305 */ /* 0x000324000021f000 */
[----:B-1----:R-:W-:Y:S02]  /*0160*/  IMAD.MOV.U32 R4, RZ, RZ, RZ ;  /* 0x000000ffff047224 */ /* 0x002fe400078e00ff */
[----:B----4-:R-:W-:-:S04]  /*0170*/  IMAD.MOV R9, RZ, RZ, -R5 ;  /* 0x000000ffff097224 */ /* 0x010fc800078e0a05 */
[----:B------:R-:W-:-:S04]  /*0180*/  IMAD R9, R9, R6, RZ ;  /* 0x0000000609097224 */ /* 0x000fc800078e02ff */
[----:B------:R-:W-:-:S04]  /*0190*/  IMAD.HI.U32 R5, R5, R9, R4 ;  /* 0x0000000905057227 */ /* 0x000fc800078e0004 */
[----:B------:R-:W-:Y:S02]  /*01a0*/  IMAD.MOV R4, RZ, RZ, -R2 ;  /* 0x000000ffff047224 */ /* 0x000fe400078e0a02 */
[----:B------:R-:W-:-:S04]  /*01b0*/  IMAD.HI.U32 R5, R5, R8, RZ ;  /* 0x0000000805057227 */ /* 0x000fc800078e00ff */
[----:B------:R-:W-:-:S05]  /*01c0*/  IMAD R3, R5, R3, R8 ;  /* 0x0000000305037224 */ /* 0x000fca00078e0208 */
[----:B------:R-:W-:-:S13]  /*01d0*/  ISETP.GT.U32.AND P2, PT, R6, R3, PT ;  /* 0x000000030600720c */ /* 0x000fda0003f44070 */
[----:B------:R-:W-:Y:S02]  /*01e0*/  @!P2 IMAD.IADD R3, R3, 0x1, -R6 ;  /* 0x000000010303a824 */ /* 0x000fe400078e0a06 */
[----:B------:R-:W-:Y:S01]  /*01f0*/  @!P2 VIADD R5, R5, 0x1 ;  /* 0x000000010505a836 */ /* 0x000fe20000000000 */
[----:B------:R-:W-:Y:S02]  /*0200*/  ISETP.NE.AND P2, PT, R7, RZ, PT ;  /* 0x000000ff0700720c */ /* 0x000fe40003f45270 */
[----:B------:R-:W-:Y:S02]  /*0210*/  ISETP.GE.U32.AND P0, PT, R3, R6, PT ;  /* 0x000000060300720c */ /* 0x000fe40003f06070 */
[----:B------:R-:W-:-:S04]  /*0220*/  LOP3.LUT R3, R0, R7, RZ, 0x3c, !PT ;  /* 0x0000000700037212 */ /* 0x000fc800078e3cff */
[----:B------:R-:W-:-:S07]  /*0230*/  ISETP.GE.AND P1, PT, R3, RZ, PT ;  /* 0x000000ff0300720c */ /* 0x000fce0003f26270 */
[----:B------:R-:W-:-:S06]  /*0240*/  @P0 VIADD R5, R5, 0x1 ;  /* 0x0000000105050836 */ /* 0x000fcc0000000000 */
[----:B------:R-:W-:Y:S01]  /*0250*/  @!P1 IMAD.MOV R5, RZ, RZ, -R5 ;  /* 0x000000ffff059224 */ /* 0x000fe200078e0a05 */
[----:B------:R-:W-:-:S05]  /*0260*/  @!P2 LOP3.LUT R5, RZ, R7, RZ, 0x33, !PT ;  /* 0x00000007ff05a212 */ /* 0x000fca00078e33ff */
[----:B------:R-:W-:Y:S02]  /*0270*/  IMAD.MOV R3, RZ, RZ, -R5 ;  /* 0x000000ffff037224 */ /* 0x000fe400078e0a05 */
[----:B------:R-:W-:Y:S02]  /*0280*/  IMAD R5, R5, R2, R2 ;  /* 0x0000000205057224 */ /* 0x000fe400078e0202 */
[----:B------:R-:W-:Y:S02]  /*0290*/  IMAD R0, R7, R3, R0 ;  /* 0x0000000307007224 */ /* 0x000fe400078e0200 */
[----:B------:R-:W1:Y:S01]  /*02a0*/  LDC.64 R6, c[0x0][0x390] ;  /* 0x0000e400ff067b82 */ /* 0x000e620000000a00 */
[----:B------:R-:W-:Y:S02]  /*02b0*/  IMAD.IADD R3, R5, 0x1, R2 ;  /* 0x0000000105037824 */ /* 0x000fe400078e0202 */
[----:B------:R-:W-:Y:S01]  /*02c0*/  SHF.R.S32.HI R2, RZ, 0x1f, R0 ;  /* 0x0000001fff027819 */ /* 0x000fe20000011400 */
[C---:B------:R-:W-:Y:S01]  /*02d0*/  IMAD.IADD R13, R0.reuse, 0x1, R5 ;  /* 0x00000001000d7824 */ /* 0x040fe200078e0205 */
[----:B------:R-:W-:Y:S01]  /*02e0*/  IADD3 R14, P1, PT, R0, R5, RZ ;  /* 0x00000005000e7210 */ /* 0x000fe20007f3e0ff */
[----:B------:R-:W-:Y:S01]  /*02f0*/  IMAD R9, R4, 0x2, R3 ;  /* 0x0000000204097824 */ /* 0x000fe200078e0203 */
[----:B------:R-:W-:-:S02]  /*0300*/  IADD3 R11, P2, PT, R0, R3, RZ ;  /* 0x00000003000b7210 */ /* 0x000fc40007f5e0ff */
[-C--:B------:R-:W-:Y:S01]  /*0310*/  LEA.HI.X.SX32 R5, R5, R2.reuse, 0x1, P1 ;  /* 0x0000000205057211 */ /* 0x080fe200008f0eff */
[----:B------:R-:W-:Y:S01]  /*0320*/  IMAD.SHL.U32 R4, R14, 0x4, RZ ;  /* 0x000000040e047824 */ /* 0x000fe200078e00ff */
[----:B------:R-:W-:Y:S02]  /*0330*/  IADD3 R0, P0, PT, R0, R9, RZ ;  /* 0x0000000900007210 */ /* 0x000fe40007f1e0ff */
[-C--:B------:R-:W-:Y:S02]  /*0340*/  LEA.HI.X.SX32 R12, R3, R2.reuse, 0x1, P2 ;  /* 0x00000002030c7211 */ /* 0x080fe400010f0eff */
[----:B0-----:R-:W-:Y:S02]  /*0350*/  LEA R8, P1, R11, UR6, 0x2 ;  /* 0x000000060b087c11 */ /* 0x001fe4000f8210ff */
[----:B------:R-:W-:Y:S02]  /*0360*/  LEA.HI.X.SX32 R3, R9, R2, 0x1, P0 ;  /* 0x0000000209037211 */ /* 0x000fe400000f0eff */
[----:B------:R-:W-:-:S02]  /*0370*/  LEA R10, P0, R0, UR6, 0x2 ;  /* 0x00000006000a7c11 */ /* 0x000fc4000f8010ff */
[----:B------:R-:W-:Y:S02]  /*0380*/  LEA.HI.X R9, R11, UR7, R12, 0x2, P1 ;  /* 0x000000070b097c11 */ /* 0x000fe400088f140c */
[----:B------:R-:W-:Y:S02]  /*0390*/  SHF.L.U64.HI R2, R14, 0x2, R5 ;  /* 0x000000020e027819 */ /* 0x000fe40000010205 */
[----:B--2---:R-:W-:Y:S02]  /*03a0*/  IADD3 R16, P1, PT, R4, UR8, RZ ;  /* 0x0000000804107c10 */ /* 0x004fe4000ff3e0ff */
[----:B------:R-:W-:Y:S01]  /*03b0*/  LEA.HI.X R11, R0, UR7, R3, 0x2, P0 ;  /* 0x00000007000b7c11 */ /* 0x000fe200080f1403 */
[----:B-1----:R-:W-:Y:S01]  /*03c0*/  IMAD.WIDE R12, R13, 0x4, R6 ;  /* 0x000000040d0c7825 */ /* 0x002fe200078e0206 */
[----:B------:R-:W-:Y:S01]  /*03d0*/  IADD3 R14, P0, PT, R4, UR6, RZ ;  /* 0x00000006040e7c10 */ /* 0x000fe2000ff1e0ff */
[----:B---3--:R-:W2:Y:S01]  /*03e0*/  LDG.E R8, desc[UR4][R8.64+0x4] ;  /* 0x0000040408087981 */ /* 0x008ea2000c1e1900 */
[C---:B------:R-:W-:Y:S01]  /*03f0*/  IADD3.X R17, PT, PT, R2.reuse, UR9, RZ, P1, !PT ;  /* 0x0000000902117c10 */ /* 0x040fe20008ffe4ff */
[----:B------:R-:W0:Y:S01]  /*0400*/  LDC.64 R6, c[0x0][0x3a0] ;  /* 0x0000e800ff067b82 */ /* 0x000e220000000a00 */
[----:B------:R-:W-:Y:S01]  /*0410*/  IADD3.X R15, PT, PT, R2, UR7, RZ, P0, !PT ;  /* 0x00000007020f7c10 */ /* 0x000fe200087fe4ff */
[----:B------:R-:W2:Y:S04]  /*0420*/  LDG.E R11, desc[UR4][R10.64+0x4] ;  /* 0x000004040a0b7981 */ /* 0x000ea8000c1e1900 */
[----:B------:R-:W3:Y:S04]  /*0430*/  LDG.E R17, desc[UR4][R16.64+0x4] ;  /* 0x0000040410117981 */ /* 0x000ee8000c1e1900 */
[----:B------:R-:W4:Y:S04]  /*0440*/  LDG.E R14, desc[UR4][R14.64+0x8] ;  /* 0x000008040e0e7981 */ /* 0x000f28000c1e1900 */
[----:B------:R-:W4:Y:S01]  /*0450*/  LDG.E R13, desc[UR4][R12.64] ;  /* 0x000000040c0d7981 */ /* 0x000f22000c1e1900 */
[----:B------:R-:W-:Y:S01]  /*0460*/  BSSY.RECONVERGENT B0, `(.L_x_30) ;  /* 0x0000018000007945 */ /* 0x000fe20003800200 */
[----:B0-----:R-:W-:Y:S01]  /*0470*/  FMUL R19, R6, R6 ;  /* 0x0000000606137220 */ /* 0x001fe20000400000 */
[----:B------:R-:W-:-:S04]  /*0480*/  FMUL R0, R7, R7 ;  /* 0x0000000707007220 */ /* 0x000fc80000400000 */
[----:B------:R-:W-:-:S04]  /*0490*/  FADD R3, R0, R19 ;  /* 0x0000001300037221 */ /* 0x000fc80000000000 */
[----:B------:R-:W-:-:S04]  /*04a0*/  FADD R3, R3, R3 ;  /* 0x0000000303037221 */ /* 0x000fc80000000000 */
[----:B------:R-:W0:Y:S01]  /*04b0*/  MUFU.RCP R18, R3 ;  /* 0x0000000300127308 */ /* 0x000e220000001000 */
[----:B--2---:R-:W-:Y:S01]  /*04c0*/  FADD R8, R8, R11 ;  /* 0x0000000b08087221 */ /* 0x004fe20000000000 */
[----:B---3--:R-:W-:-:S03]  /*04d0*/  FMUL R9, R17, R6 ;  /* 0x0000000611097220 */ /* 0x008fc60000400000 */
[----:B------:R-:W-:Y:S01]  /*04e0*/  FMUL R19, R19, R8 ;  /* 0x0000000813137220 */ /* 0x000fe20000400000 */
[----:B------:R-:W-:Y:S01]  /*04f0*/  FMUL R6, R9, R6 ;  /* 0x0000000609067220 */ /* 0x000fe20000400000 */
[----:B0-----:R-:W-:Y:S01]  /*0500*/  FFMA R9, -R3, R18, 1 ;  /* 0x3f80000003097423 */ /* 0x001fe20000000112 */
[----:B----4-:R-:W-:-:S03]  /*0510*/  FADD R5, R14, R13 ;  /* 0x0000000d0e057221 */ /* 0x010fc60000000000 */
[----:B------:R-:W-:Y:S01]  /*0520*/  FFMA R9, R18, R9, R18 ;  /* 0x0000000912097223 */ /* 0x000fe20000000012 */
[----:B------:R-:W-:Y:S01]  /*0530*/  FFMA R0, R0, R5, R19 ;  /* 0x0000000500007223 */ /* 0x000fe20000000013 */
[----:B------:R-:W-:-:S04]  /*0540*/  FMUL R5, R6, R7 ;  /* 0x0000000706057220 */ /* 0x000fc80000400000 */
[----:B------:R-:W-:-:S04]  /*0550*/  FFMA R0, -R5, R7, R0 ;  /* 0x0000000705007223 */ /* 0x000fc80000000100 */
[----:B------:R-:W0:Y:S01]  /*0560*/  FCHK P0, R0, R3 ;  /* 0x0000000300007302 */ /* 0x000e220000000000 */
[----:B------:R-:W-:-:S04]  /*0570*/  FFMA R6, R0, R9, RZ ;  /* 0x0000000900067223 */ /* 0x000fc800000000ff */
[----:B------:R-:W-:-:S04]  /*0580*/  FFMA R5, -R3, R6, R0 ;  /* 0x0000000603057223 */ /* 0x000fc80000000100 */
[----:B------:R-:W-:Y:S01]  /*0590*/  FFMA R9, R9, R5, R6 ;  /* 0x0000000509097223 */ /* 0x000fe20000000006 */
[----:B0-----:R-:W-:Y:S06]  /*05a0*/  @!P0 BRA `(.L_x_31) ;  /* 0x00000000000c8947 */ /* 0x001fec0003800000 */
[----:B------:R-:W-:-:S07]  /*05b0*/  MOV R6, 0x5d0 ;  /* 0x000005d000067802 */ /* 0x000fce0000000f00 */
[----:B------:R-:W-:Y:S05]  /*05c0*/  CALL.REL.NOINC `($__internal_1_$__cuda_sm3x_div_rn_noftz_f32_slowpath) ;  /* 0x00000000001c7944 */ /* 0x000fea0003c00000 */
[----:B------:R-:W-:-:S07]  /*05d0*/  IMAD.MOV.U32 R9, RZ, RZ, R0 ;  /* 0x000000ffff097224 */ /* 0x000fce00078e0000 */
.L_x_31:
[----:B------:R-:W-:Y:S05]  /*05e0*/  BSYNC.RECONVERGENT B0 ;  /* 0x0000000000007941 */ /* 0x000fea0003800200 */
.L_x_30:
[----:B------:R-:W0:Y:S02]  /*05f0*/  LDCU.64 UR6, c[0x0][0x388] ;  /* 0x00007100ff0677ac */ /* 0x000e240008000a00 */
[----:B0-----:R-:W-:-:S04]  /*0600*/  IADD3 R4, P0, PT, R4, UR6, RZ ;  /* 0x0000000604047c10 */ /* 0x001fc8000ff1e0ff */
[----:B------:R-:W-:-:S05]  /*0610*/  IADD3.X R5, PT, PT, R2, UR7, RZ, P0, !PT ;  /* 0x0000000702057c10 */ /* 0x000fca00087fe4ff */
[----:B------:R-:W-:Y:S01]  /*0620*/  STG.E desc[UR4][R4.64+0x4], R9 ;  /* 0x0000040904007986 */ /* 0x000fe2000c101904 */
[----:B------:R-:W-:Y:S05]  /*0630*/  EXIT ;  /* 0x000000000000794d */ /* 0x000fea0003800000 */
        .weak           $__internal_1_$__cuda_sm3x_div_rn_noftz_f32_slowpath
        .type           $__internal_1_$__cuda_sm3x_div_rn_noftz_f32_slowpath,@function
        .size           $__internal_1_$__cuda_sm3x_div_rn_noftz_f32_slowpath,(.L_x_71 - $__internal_1_$__cuda_sm3x_div_rn_noftz_f32_slowpath)
$__internal_1_$__cuda_sm3x_div_rn_noftz_f32_slowpath:
[--C-:B------:R-:W-:Y:S01]  /*0640*/  SHF.R.U32.HI R7, RZ, 0x17, R3.reuse ;  /* 0x00000017ff077819 */ /* 0x100fe20000011603 */
[----:B------:R-:W-:Y:S01]  /*0650*/  BSSY.RECONVERGENT B1, `(.L_x_32) ;  /* 0x0000064000017945 */ /* 0x000fe20003800200 */
[--C-:B------:R-:W-:Y:S01]  /*0660*/  SHF.R.U32.HI R5, RZ, 0x17, R0.reuse ;  /* 0x00000017ff057819 */ /* 0x100fe20000011600 */
[----:B------:R-:W-:Y:S01]  /*0670*/  IMAD.MOV.U32 R8, RZ, RZ, R3 ;  /* 0x000000ffff087224 */ /* 0x000fe200078e0003 */
[----:B------:R-:W-:Y:S02]  /*0680*/  LOP3.LUT R7, R7, 0xff, RZ, 0xc0, !PT ;  /* 0x000000ff07077812 */ /* 0x000fe400078ec0ff */
[----:B------:R-:W-:Y:S01]  /*0690*/  LOP3.LUT R12, R5, 0xff, RZ, 0xc0, !PT ;  /* 0x000000ff050c7812 */ /* 0x000fe200078ec0ff */
[----:B------:R-:W-:Y:S02]  /*06a0*/  IMAD.MOV.U32 R5, RZ, RZ, R0 ;  /* 0x000000ffff057224 */ /* 0x000fe400078e0000 */
[----:B------:R-:W-:Y:S02]  /*06b0*/  VIADD R10, R7, 0xffffffff ;  /* 0xffffffff070a7836 */ /* 0x000fe40000000000 */
[----:B------:R-:W-:-:S03]  /*06c0*/  VIADD R11, R12, 0xffffffff ;  /* 0xffffffff0c0b7836 */ /* 0x000fc60000000000 */
        /* <DEDUP_REMOVED lines=10> */
[C---:B------:R-:W-:Y:S02]  /*0770*/  FSETP.NEU.FTZ.AND P2, PT, |R0|.reuse, +INF , PT ;  /* 0x7f8000000000780b */ /* 0x040fe40003f5d200 */
        /* <DEDUP_REMOVED lines=11> */
[----:B------:R-:W-:Y:S02]  /*0830*/  @P0 IMAD.MOV.U32 R9, RZ, RZ, RZ ;  /* 0x000000ffff090224 */ /* 0x000fe400078e00ff */
[----:B------:R-:W-:Y:S01]  /*0840*/  @!P0 FFMA R5, R0, 1.84467440737095516160e+19, RZ ;  /* 0x5f80000000058823 */ /* 0x000fe200000000ff */
[----:B------:R-:W-:Y:S02]  /*0850*/  @!P0 IMAD.MOV.U32 R9, RZ, RZ, -0x40 ;  /* 0xffffffc0ff098424 */ /* 0x000fe400078e00ff */
[----:B------:R-:W-:Y:S02]  /*0860*/  @!P1 FFMA R8, R3, 1.84467440737095516160e+19, RZ ;  /* 0x5f80000003089823 */ /* 0x000fe400000000ff */
[----:B------:R-:W-:-:S07]  /*0870*/  @!P1 VIADD R9, R9, 0x40 ;  /* 0x0000004009099836 */ /* 0x000fce0000000000 */
.L_x_33:
[----:B------:R-:W-:Y:S01]  /*0880*/  LEA R3, R7, 0xc0800000, 0x17 ;  /* 0xc080000007037811 */ /* 0x000fe200078eb8ff */
[----:B------:R-:W-:Y:S04]  /*0890*/  BSSY.RECONVERGENT B2, `(.L_x_38) ;  /* 0x0000036000027945 */ /* 0x000fe80003800200 */
[----:B------:R-:W-:Y:S02]  /*08a0*/  IMAD.IADD R3, R8, 0x1, -R3 ;  /* 0x0000000108037824 */ /* 0x000fe400078e0a03 */
[----:B------:R-:W-:Y:S02]  /*08b0*/  VIADD R8, R12, 0xffffff81 ;  /* 0xffffff810c087836 */ /* 0x000fe40000000000 */
[----:B------:R-:W0:Y:S01]  /*08c0*/  MUFU.RCP R10, R3 ;  /* 0x00000003000a7308 */ /* 0x000e220000001000 */
[----:B------:R-:W-:Y:S01]  /*08d0*/  FADD.FTZ R11, -R3, -RZ ;  /* 0x800000ff030b7221 */ /* 0x000fe20000010100 */
[C---:B------:R-:W-:Y:S01]  /*08e0*/  IMAD R0, R8.reuse, -0x800000, R5 ;  /* 0xff80000008007824 */ /* 0x040fe200078e0205 */
[----:B------:R-:W-:-:S05]  /*08f0*/  IADD3 R8, PT, PT, R8, 0x7f, -R7 ;  /* 0x0000007f08087810 */ /* 0x000fca0007ffe807 */
[----:B------:R-:W-:Y:S02]  /*0900*/  IMAD.IADD R8, R8, 0x1, R9 ;  /* 0x0000000108087824 */ /* 0x000fe400078e0209 */
[----:B0-----:R-:W-:-:S04]  /*0910*/  FFMA R13, R10, R11, 1 ;  /* 0x3f8000000a0d7423 */ /* 0x001fc8000000000b */
[----:B------:R-:W-:-:S04]  /*0920*/  FFMA R12, R10, R13, R10 ;  /* 0x0000000d0a0c7223 */ /* 0x000fc8000000000a */
[----:B------:R-:W-:-:S04]  /*0930*/  FFMA R5, R0, R12, RZ ;  /* 0x0000000c00057223 */ /* 0x000fc800000000ff */
[----:B------:R-:W-:-:S04]  /*0940*/  FFMA R10, R11, R5, R0 ;  /* 0x000000050b0a7223 */ /* 0x000fc80000000000 */
[----:B------:R-:W-:-:S04]  /*0950*/  FFMA R13, R12, R10, R5 ;  /* 0x0000000a0c0d7223 */ /* 0x000fc80000000005 */
[----:B------:R-:W-:-:S04]  /*0960*/  FFMA R10, R11, R13, R0 ;  /* 0x0000000d0b0a7223 */ /* 0x000fc80000000000 */
[----:B------:R-:W-:-:S05]  /*0970*/  FFMA R0, R12, R10, R13 ;  /* 0x0000000a0c007223 */ /* 0x000fca000000000d */
[----:B------:R-:W-:-:S04]  /*0980*/  SHF.R.U32.HI R3, RZ, 0x17, R0 ;  /* 0x00000017ff037819 */ /* 0x000fc80000011600 */
[----:B------:R-:W-:-:S05]  /*0990*/  LOP3.LUT R3, R3, 0xff, RZ, 0xc0, !PT ;  /* 0x000000ff03037812 */ /* 0x000fca00078ec0ff */
[----:B------:R-:W-:-:S04]  /*09a0*/  IMAD.IADD R7, R3, 0x1, R8 ;  /* 0x0000000103077824 */ /* 0x000fc800078e0208 */
        /* <DEDUP_REMOVED lines=11> */
[CCC-:B------:R-:W-:Y:S01]  /*0a60*/  FFMA.RM R8, R12.reuse, R10.reuse, R13.reuse ;  /* 0x0000000a0c087223 */ /* 0x1c0fe2000000400d */
[C---:B------:R-:W-:Y:S02]  /*0a70*/  ISETP.NE.AND P2, PT, R7.reuse, RZ, PT ;  /* 0x000000ff0700720c */ /* 0x040fe40003f45270 */
[----:B------:R-:W-:Y:S02]  /*0a80*/  ISETP.NE.AND P1, PT, R7, RZ, PT ;  /* 0x000000ff0700720c */ /* 0x000fe40003f25270 */
[----:B------:R-:W-:Y:S01]  /*0a90*/  LOP3.LUT R5, R3, 0x7fffff, RZ, 0xc0, !PT ;  /* 0x007fffff03057812 */ /* 0x000fe200078ec0ff */
[----:B------:R-:W-:Y:S01]  /*0aa0*/  FFMA.RP R3, R12, R10, R13 ;  /* 0x0000000a0c037223 */ /* 0x000fe2000000800d */
[----:B------:R-:W-:Y:S02]  /*0ab0*/  VIADD R10, R7, 0x20 ;  /* 0x00000020070a7836 */ /* 0x000fe40000000000 */
[----:B------:R-:W-:Y:S01]  /*0ac0*/  LOP3.LUT R5, R5, 0x800000, RZ, 0xfc, !PT ;  /* 0x0080000005057812 */ /* 0x000fe200078efcff */
[----:B------:R-:W-:Y:S01]  /*0ad0*/  IMAD.MOV R7, RZ, RZ, -R7 ;  /* 0x000000ffff077224 */ /* 0x000fe200078e0a07 */
[----:B------:R-:W-:-:S02]  /*0ae0*/  FSETP.NEU.FTZ.AND P0, PT, R3, R8, PT ;  /* 0x000000080300720b */ /* 0x000fc40003f1d000 */
[----:B------:R-:W-:Y:S02]  /*0af0*/  SHF.L.U32 R10, R5, R10, RZ ;  /* 0x0000000a050a7219 */ /* 0x000fe400000006ff */
[----:B------:R-:W-:Y:S02]  /*0b00*/  SEL R8, R7, RZ, P2 ;  /* 0x000000ff07087207 */ /* 0x000fe40001000000 */
[----:B------:R-:W-:Y:S02]  /*0b10*/  ISETP.NE.AND P1, PT, R10, RZ, P1 ;  /* 0x000000ff0a00720c */ /* 0x000fe40000f25270 */
[----:B------:R-:W-:Y:S02]  /*0b20*/  SHF.R.U32.HI R8, RZ, R8, R5 ;  /* 0x00000008ff087219 */ /* 0x000fe40000011605 */
[----:B------:R-:W-:Y:S02]  /*0b30*/  PLOP3.LUT P0, PT, P0, P1, PT, 0xf8, 0x8f ;  /* 0x00000000008f781c */ /* 0x000fe40000703f70 */
[----:B------:R-:W-:-:S02]  /*0b40*/  SHF.R.U32.HI R10, RZ, 0x1, R8 ;  /* 0x00000001ff0a7819 */ /* 0x000fc40000011608 */
[----:B------:R-:W-:-:S04]  /*0b50*/  SEL R3, RZ, 0x1, !P0 ;  /* 0x00000001ff037807 */ /* 0x000fc80004000000 */
[----:B------:R-:W-:-:S04]  /*0b60*/  LOP3.LUT R3, R3, 0x1, R10, 0xf8, !PT ;  /* 0x0000000103037812 */ /* 0x000fc800078ef80a */
[----:B------:R-:W-:-:S05]  /*0b70*/  LOP3.LUT R3, R3, R8, RZ, 0xc0, !PT ;  /* 0x0000000803037212 */ /* 0x000fca00078ec0ff */
[----:B------:R-:W-:-:S05]  /*0b80*/  IMAD.IADD R3, R10, 0x1, R3 ;  /* 0x000000010a037824 */ /* 0x000fca00078e0203 */
[----:B------:R-:W-:Y:S01]  /*0b90*/  LOP3.LUT R0, R3, R0, RZ, 0xfc, !PT ;  /* 0x0000000003007212 */ /* 0x000fe200078efcff */
[----:B------:R-:W-:Y:S06]  /*0ba0*/  BRA `(.L_x_41) ;  /* 0x0000000000107947 */ /* 0x000fec0003800000 */
.L_x_40:
[----:B------:R-:W-:-:S04]  /*0bb0*/  LOP3.LUT R0, R0, 0x80000000, RZ, 0xc0, !PT ;  /* 0x8000000000007812 */ /* 0x000fc800078ec0ff */
[----:B------:R-:W-:Y:S01]  /*0bc0*/  LOP3.LUT R0, R0, 0x7f800000, RZ, 0xfc, !PT ;  /* 0x7f80000000007812 */ /* 0x000fe200078efcff */
[----:B------:R-:W-:Y:S06]  /*0bd0*/  BRA `(.L_x_41) ;  /* 0x0000000000047947 */ /* 0x000fec0003800000 */
.L_x_39:
[----:B------:R-:W-:-:S07]  /*0be0*/  IMAD R0, R8, 0x800000, R0 ;  /* 0x0080000008007824 */ /* 0x000fce00078e0200 */
.L_x_41:
[----:B------:R-:W-:Y:S05]  /*0bf0*/  BSYNC.RECONVERGENT B2 ;  /* 0x0000000000027941 */ /* 0x000fea0003800200 */
.L_x_38:
[----:B------:R-:W-:Y:S05]  /*0c00*/  BRA `(.L_x_42) ;  /* 0x0000000000207947 */ /* 0x000fea0003800000 */
.L_x_37:
[----:B------:R-:W-:-:S04]  /*0c10*/  LOP3.LUT R0, R8, 0x80000000, R5, 0x48, !PT ;  /* 0x8000000008007812 */ /* 0x000fc800078e4805 */
[----:B------:R-:W-:Y:S01]  /*0c20*/  LOP3.LUT R0, R0, 0x7f800000, RZ, 0xfc, !PT ;  /* 0x7f80000000007812 */ /* 0x000fe200078efcff */
[----:B------:R-:W-:Y:S06]  /*0c30*/  BRA `(.L_x_42) ;  /* 0x0000000000147947 */ /* 0x000fec0003800000 */
.L_x_36:
[----:B------:R-:W-:Y:S01]  /*0c40*/  LOP3.LUT R0, R8, 0x80000000, R5, 0x48, !PT ;  /* 0x8000000008007812 */ /* 0x000fe200078e4805 */
[----:B------:R-:W-:Y:S06]  /*0c50*/  BRA `(.L_x_42) ;  /* 0x00000000000c7947 */ /* 0x000fec0003800000 */
.L_x_35:
[----:B------:R-:W0:Y:S01]  /*0c60*/  MUFU.RSQ R0, -QNAN ;  /* 0xffc0000000007908 */ /* 0x000e220000001400 */
[----:B------:R-:W-:Y:S05]  /*0c70*/  BRA `(.L_x_42) ;  /* 0x0000000000047947 */ /* 0x000fea0003800000 */
.L_x_34:
[----:B------:R-:W-:-:S07]  /*0c80*/  FADD.FTZ R0, R0, R3 ;  /* 0x0000000300007221 */ /* 0x000fce0000010000 */
.L_x_42:
[----:B------:R-:W-:Y:S05]  /*0c90*/  BSYNC.RECONVERGENT B1 ;  /* 0x0000000000017941 */ /* 0x000fea0003800200 */
.L_x_32:
[----:B------:R-:W-:-:S04]  /*0ca0*/  IMAD.MOV.U32 R7, RZ, RZ, 0x0 ;  /* 0x00000000ff077424 */ /* 0x000fc800078e00ff */
[----:B0-----:R-:W-:Y:S05]  /*0cb0*/  RET.REL.NODEC R6 `(_Z5cul_pPfS_S_iiff) ;  /* 0xfffffff006d07950 */ /* 0x001fea0003c3ffff */
.L_x_43:
        /* <DEDUP_REMOVED lines=12> */
.L_x_71:


//--------------------- .text._Z6cul_pnPfS_ii     --------------------------
	.section	.text._Z6cul_pnPfS_ii,"ax",@progbits
	.align	128
        .global         _Z6cul_pnPfS_ii
        .type           _Z6cul_pnPfS_ii,@function
        .size           _Z6cul_pnPfS_ii,(.L_x_79 - _Z6cul_pnPfS_ii)
        .other          _Z6cul_pnPfS_ii,@"STO_CUDA_ENTRY STV_DEFAULT"
_Z6cul_pnPfS_ii:
.text._Z6cul_pnPfS_ii:
        /* <DEDUP_REMOVED lines=11> */
[----:B------:R-:W2:Y:S01]  /*00b0*/  LDC.64 R4, c[0x0][0x388] ;  /* 0x0000e200ff047b82 */ /* 0x000ea20000000a00 */
[----:B0-----:R-:W-:-:S06]  /*00c0*/  IMAD.WIDE R2, R7, 0x4, R2 ;  /* 0x0000000407027825 */ /* 0x001fcc00078e0202 */
[----:B-1----:R-:W3:Y:S01]  /*00d0*/  LDG.E R3, desc[UR4][R2.64] ;  /* 0x0000000402037981 */ /* 0x002ee2000c1e1900 */
[----:B--2---:R-:W-:-:S05]  /*00e0*/  IMAD.WIDE R4, R7, 0x4, R4 ;  /* 0x0000000407047825 */ /* 0x004fca00078e0204 */
[----:B---3--:R-:W-:Y:S01]  /*00f0*/  STG.E desc[UR4][R4.64], R3 ;  /* 0x0000000304007986 */ /* 0x008fe2000c101904 */
[----:B------:R-:W-:Y:S05]  /*0100*/  EXIT ;  /* 0x000000000000794d */ /* 0x000fea0003800000 */
.L_x_44:
        /* <DEDUP_REMOVED lines=15> */
.L_x_79:


//--------------------- .text._Z5cul_bPfS_S_ffiiff --------------------------
	.section	.text._Z5cul_bPfS_S_ffiiff,"ax",@progbits
	.align	128
        .global         _Z5cul_bPfS_S_ffiiff
        .type           _Z5cul_bPfS_S_ffiiff,@function
        .size           _Z5cul_bPfS_S_ffiiff,(.L_x_73 - _Z5cul_bPfS_S_ffiiff)
        .other          _Z5cul_bPfS_S_ffiiff,@"STO_CUDA_ENTRY STV_DEFAULT"
_Z5cul_bPfS_S_ffiiff:
.text._Z5cul_bPfS_S_ffiiff:
[----:B------:R-:W-:Y:S01]  /*0000*/  LDC R1, c[0x0][0x37c] ;  /* 0x0000df00ff017b82 */ /* 0x000fe20000000800 */
[----:B------:R-:W0:Y:S07]  /*0010*/  S2R R0, SR_TID.X ;  /* 0x0000000000007919 */ /* 0x000e2e0000002100 */
[----:B------:R-:W1:Y:S08]  /*0020*/  LDC.64 R2, c[0x0][0x3a0] ;  /* 0x0000e800ff027b82 */ /* 0x000e700000000a00 */
[----:B------:R-:W0:Y:S08]  /*0030*/  S2UR UR4, SR_CTAID.X ;  /* 0x00000000000479c3 */ /* 0x000e300000002500 */
[----:B------:R-:W0:Y:S01]  /*0040*/  LDC R5, c[0x0][0x360] ;  /* 0x0000d800ff057b82 */ /* 0x000e220000000800 */
[----:B-1----:R-:W-:-:S02]  /*0050*/  VIADD R3, R3, 0xfffffffe ;  /* 0xfffffffe03037836 */ /* 0x002fc40000000000 */
[----:B------:R-:W-:Y:S02]  /*0060*/  VIADD R10, R2, 0xfffffffe ;  /* 0xfffffffe020a7836 */ /* 0x000fe40000000000 */
[----:B0-----:R-:W-:Y:S02]  /*0070*/  IMAD R5, R5, UR4, R0 ;  /* 0x0000000405057c24 */ /* 0x001fe4000f8e0200 */
[----:B------:R-:W-:-:S05]  /*0080*/  IMAD R0, R3, R10, RZ ;  /* 0x0000000a03007224 */ /* 0x000fca00078e02ff */
[----:B------:R-:W-:-:S13]  /*0090*/  ISETP.GE.AND P0, PT, R5, R0, PT ;  /* 0x000000000500720c */ /* 0x000fda0003f06270 */
[----:B------:R-:W-:Y:S05]  /*00a0*/  @P0 EXIT ;  /* 0x000000000000094d */ /* 0x000fea0003800000 */
[-C--:B------:R-:W-:Y:S01]  /*00b0*/  IABS R7, R10.reuse ;  /* 0x0000000a00077213 */ /* 0x080fe20000000000 */
[----:B------:R-:W0:Y:S01]  /*00c0*/  LDCU.64 UR4, c[0x0][0x358] ;  /* 0x00006b00ff0477ac */ /* 0x000e220008000a00 */
[----:B------:R-:W-:Y:S02]  /*00d0*/  IABS R6, R5 ;  /* 0x0000000500067213 */ /* 0x000fe40000000000 */
[----:B------:R-:W1:Y:S01]  /*00e0*/  I2F.RP R0, R7 ;  /* 0x0000000700007306 */ /* 0x000e620000209400 */
[----:B------:R-:W-:-:S07]  /*00f0*/  IABS R8, R10 ;  /* 0x0000000a00087213 */ /* 0x000fce0000000000 */
[----:B-1----:R-:W1:Y:S02]  /*0100*/  MUFU.RCP R0, R0 ;  /* 0x0000000000007308 */ /* 0x002e640000001000 */
[----:B-1----:R-:W-:Y:S01]  /*0110*/  VIADD R2, R0, 0xffffffe ;  /* 0x0ffffffe00027836 */ /* 0x002fe20000000000 */
[----:B------:R-:W-:-:S05]  /*0120*/  IADD3 R0, PT, PT, RZ, -R8, RZ ;  /* 0x80000008ff007210 */ /* 0x000fca0007ffe0ff */
[----:B------:R1:W2:Y:S02]  /*0130*/  F2I.FTZ.U32.TRUNC.NTZ R3, R2 ;  /* 0x0000000200037305 */ /* 0x0002a4000021f000 */
[----:B-1----:R-:W-:Y:S02]  /*0140*/  IMAD.MOV.U32 R2, RZ, RZ, RZ ;  /* 0x000000ffff027224 */ /* 0x002fe400078e00ff */
[----:B--2---:R-:W-:-:S04]  /*0150*/  IMAD.MOV R4, RZ, RZ, -R3 ;  /* 0x000000ffff047224 */ /* 0x004fc800078e0a03 */
[----:B------:R-:W-:Y:S02]  /*0160*/  IMAD R9, R4, R7, RZ ;  /* 0x0000000704097224 */ /* 0x000fe400078e02ff */
[----:B------:R-:W-:Y:S02]  /*0170*/  IMAD.MOV.U32 R4, RZ, RZ, R6 ;  /* 0x000000ffff047224 */ /* 0x000fe400078e0006 */
[----:B------:R-:W-:Y:S02]  /*0180*/  IMAD.HI.U32 R3, R3, R9, R2 ;  /* 0x0000000903037227 */ /* 0x000fe400078e0002 */
[----:B------:R-:W1:Y:S04]  /*0190*/  LDC R9, c[0x0][0x39c] ;  /* 0x0000e700ff097b82 */ /* 0x000e680000000800 */
        /* <DEDUP_REMOVED lines=8> */
[----:B------:R-:W-:Y:S01]  /*0220*/  ISETP.GE.AND P1, PT, R0, RZ, PT ;  /* 0x000000ff0000720c */ /* 0x000fe20003f26270 */
[----:B-1----:R-:W-:-:S05]  /*0230*/  VIADD R0, R9, 0x1800000 ;  /* 0x0180000009007836 */ /* 0x002fca0000000000 */
[----:B------:R-:W-:Y:S01]  /*0240*/  LOP3.LUT R0, R0, 0x7f800000, RZ, 0xc0, !PT ;  /* 0x7f80000000007812 */ /* 0x000fe200078ec0ff */
[----:B------:R-:W-:-:S03]  /*0250*/  @P0 VIADD R15, R15, 0x1 ;  /* 0x000000010f0f0836 */ /* 0x000fc60000000000 */
[----:B------:R-:W-:-:S03]  /*0260*/  ISETP.GT.U32.AND P0, PT, R0, 0x1ffffff, PT ;  /* 0x01ffffff0000780c */ /* 0x000fc60003f04070 */
[----:B------:R-:W-:Y:S01]  /*0270*/  @!P1 IMAD.MOV R15, RZ, RZ, -R15 ;  /* 0x000000ffff0f9224 */ /* 0x000fe200078e0a0f */
[----:B------:R-:W-:-:S05]  /*0280*/  @!P2 LOP3.LUT R15, RZ, R10, RZ, 0x33, !PT ;  /* 0x0000000aff0fa212 */ /* 0x000fca00078e33ff */
[----:B------:R-:W-:-:S04]  /*0290*/  IMAD.MOV R0, RZ, RZ, -R15 ;  /* 0x000000ffff007224 */ /* 0x000fc800078e0a0f */
[----:B------:R-:W-:Y:S01]  /*02a0*/  IMAD R10, R10, R0, R5 ;  /* 0x000000000a0a7224 */ /* 0x000fe200078e0205 */
[----:B0-----:R-:W-:Y:S06]  /*02b0*/  @P0 BRA `(.L_x_45) ;  /* 0x00000000000c0947 */ /* 0x001fec0003800000 */
[----:B------:R-:W-:-:S07]  /*02c0*/  MOV R2, 0x2e0 ;  /* 0x000002e000027802 */ /* 0x000fce0000000f00 */
[----:B------:R-:W-:Y:S05]  /*02d0*/  CALL.REL.NOINC `($__internal_2_$__cuda_sm20_rcp_rn_f32_slowpath) ;  /* 0x00000008000c7944 */ /* 0x000fea0003c00000 */
[----:B------:R-:W-:Y:S05]  /*02e0*/  BRA `(.L_x_46) ;  /* 0x0000000000107947 */ /* 0x000fea0003800000 */
.L_x_45:
[----:B------:R-:W0:Y:S02]  /*02f0*/  MUFU.RCP R8, R9 ;  /* 0x0000000900087308 */ /* 0x000e240000001000 */
[----:B0-----:R-:W-:-:S04]  /*0300*/  FFMA R0, R8, R9, -1 ;  /* 0xbf80000008007423 */ /* 0x001fc80000000009 */
[----:B------:R-:W-:-:S04]  /*0310*/  FADD.FTZ R3, -R0, -RZ ;  /* 0x800000ff00037221 */ /* 0x000fc80000010100 */
[----:B------:R-:W-:-:S07]  /*0320*/  FFMA R8, R8, R3, R8 ;  /* 0x0000000308087223 */ /* 0x000fce0000000008 */
.L_x_46:
[----:B------:R-:W0:Y:S01]  /*0330*/  LDC R0, c[0x0][0x3a0] ;  /* 0x0000e800ff007b82 */ /* 0x000e220000000800 */
[----:B------:R-:W1:Y:S01]  /*0340*/  LDCU.64 UR6, c[0x0][0x388] ;  /* 0x00007100ff0677ac */ /* 0x000e620008000a00 */
[----:B------:R-:W-:-:S06]  /*0350*/  SHF.R.S32.HI R11, RZ, 0x1f, R10 ;  /* 0x0000001fff0b7819 */ /* 0x000fcc000001140a */
[----:B------:R-:W2:Y:S08]  /*0360*/  LDC.64 R2, c[0x0][0x388] ;  /* 0x0000e200ff027b82 */ /* 0x000eb00000000a00 */
[----:B------:R-:W3:Y:S01]  /*0370*/  LDC R7, c[0x0][0x3a8] ;  /* 0x0000ea00ff077b82 */ /* 0x000ee20000000800 */
[----:B0-----:R-:W-:-:S04]  /*0380*/  IMAD R15, R15, R0, R0 ;  /* 0x000000000f0f7224 */ /* 0x001fc800078e0200 */
[C---:B------:R-:W-:Y:S01]  /*0390*/  IMAD.IADD R6, R10.reuse, 0x1, R15 ;  /* 0x000000010a067824 */ /* 0x040fe200078e020f */
[----:B------:R-:W-:-:S03]  /*03a0*/  IADD3 R5, P0, PT, R10, R15, RZ ;  /* 0x0000000f0a057210 */ /* 0x000fc60007f1e0ff */
[----:B--2---:R-:W-:Y:S01]  /*03b0*/  IMAD.WIDE R2, R6, 0x4, R2 ;  /* 0x0000000406027825 */ /* 0x004fe200078e0202 */
[----:B------:R-:W-:Y:S02]  /*03c0*/  LEA.HI.X.SX32 R0, R15, R11, 0x1, P0 ;  /* 0x0000000b0f007211 */ /* 0x000fe400000f0eff */
[C---:B------:R-:W-:Y:S02]  /*03d0*/  SHF.L.U32 R4, R5.reuse, 0x2, RZ ;  /* 0x0000000205047819 */ /* 0x040fe400000006ff */
[----:B------:R-:W-:Y:S01]  /*03e0*/  SHF.L.U64.HI R5, R5, 0x2, R0 ;  /* 0x0000000205057819 */ /* 0x000fe20000010200 */
[----:B------:R-:W2:Y:S01]  /*03f0*/  LDG.E R3, desc[UR4][R2.64] ;  /* 0x0000000402037981 */ /* 0x000ea2000c1e1900 */
[----:B-1----:R-:W-:-:S04]  /*0400*/  IADD3 R12, P0, PT, R4, UR6, RZ ;  /* 0x00000006040c7c10 */ /* 0x002fc8000ff1e0ff */
[----:B------:R-:W-:-:S05]  /*0410*/  IADD3.X R13, PT, PT, R5, UR7, RZ, P0, !PT ;  /* 0x00000007050d7c10 */ /* 0x000fca00087fe4ff */
[----:B------:R-:W2:Y:S01]  /*0420*/  LDG.E R0, desc[UR4][R12.64+0x8] ;  /* 0x000008040c007981 */ /* 0x000ea2000c1e1900 */
[----:B---3--:R-:W-:-:S04]  /*0430*/  FADD R7, R7, R7 ;  /* 0x0000000707077221 */ /* 0x008fc80000000000 */
[----:B------:R-:W0:Y:S01]  /*0440*/  MUFU.RCP R14, R7 ;  /* 0x00000007000e7308 */ /* 0x000e220000001000 */
[----:B------:R-:W-:Y:S01]  /*0450*/  BSSY.RECONVERGENT B0, `(.L_x_47) ;  /* 0x000000d000007945 */ /* 0x000fe20003800200 */
[----:B0-----:R-:W-:-:S04]  /*0460*/  FFMA R9, -R7, R14, 1 ;  /* 0x3f80000007097423 */ /* 0x001fc8000000010e */
[----:B------:R-:W-:Y:S01]  /*0470*/  FFMA R9, R14, R9, R14 ;  /* 0x000000090e097223 */ /* 0x000fe2000000000e */
[----:B--2---:R-:W-:-:S04]  /*0480*/  FADD R0, R0, -R3 ;  /* 0x8000000300007221 */ /* 0x004fc80000000000 */
[----:B------:R-:W0:Y:S01]  /*0490*/  FCHK P0, R0, R7 ;  /* 0x0000000700007302 */ /* 0x000e220000000000 */
[----:B------:R-:W-:-:S04]  /*04a0*/  FFMA R14, R0, R9, RZ ;  /* 0x00000009000e7223 */ /* 0x000fc800000000ff */
[----:B------:R-:W-:-:S04]  /*04b0*/  FFMA R16, -R7, R14, R0 ;  /* 0x0000000e07107223 */ /* 0x000fc80000000100 */
[----:B------:R-:W-:Y:S01]  /*04c0*/  FFMA R9, R9, R16, R14 ;  /* 0x0000001009097223 */ /* 0x000fe2000000000e */
[----:B0-----:R-:W-:Y:S06]  /*04d0*/  @!P0 BRA `(.L_x_48) ;  /* 0x0000000000108947 */ /* 0x001fec0003800000 */
[----:B------:R-:W-:Y:S01]  /*04e0*/  IMAD.MOV.U32 R3, RZ, RZ, R7 ;  /* 0x000000ffff037224 */ /* 0x000fe200078e0007 */
[----:B------:R-:W-:-:S07]  /*04f0*/  MOV R2, 0x510 ;  /* 0x0000051000027802 */ /* 0x000fce0000000f00 */
[----:B------:R-:W-:Y:S05]  /*0500*/  CALL.REL.NOINC `($__internal_3_$__cuda_sm3x_div_rn_noftz_f32_slowpath) ;  /* 0x0000000800507944 */ /* 0x000fea0003c00000 */
[----:B------:R-:W-:-:S07]  /*0510*/  IMAD.MOV.U32 R9, RZ, RZ, R0 ;  /* 0x000000ffff097224 */ /* 0x000fce00078e0000 */
.L_x_48:
[----:B------:R-:W-:Y:S05]  /*0520*/  BSYNC.RECONVERGENT B0 ;  /* 0x0000000000007941 */ /* 0x000fea0003800200 */
.L_x_47:
[----:B------:R-:W0:Y:S01]  /*0530*/  LDCU UR8, c[0x0][0x3a0] ;  /* 0x00007400ff0877ac */ /* 0x000e220008000800 */
[----:B------:R-:W1:Y:S01]  /*0540*/  LDCU.64 UR6, c[0x0][0x390] ;  /* 0x00007200ff0677ac */ /* 0x000e620008000a00 */
[----:B0-----:R-:W-:Y:S02]  /*0550*/  VIADD R15, R15, UR8 ;  /* 0x000000080f0f7c36 */ /* 0x001fe40008000000 */
[----:B------:R-:W-:-:S03]  /*0560*/  IMAD R0, RZ, RZ, -UR8 ;  /* 0x80000008ff007e24 */ /* 0x000fc6000f8e02ff */
[-C--:B------:R-:W-:Y:S02]  /*0570*/  IADD3 R2, P0, PT, R10, R15.reuse, RZ ;  /* 0x0000000f0a027210 */ /* 0x080fe40007f1e0ff */
[----:B------:R-:W-:Y:S02]  /*0580*/  LEA R0, R0, R15, 0x1 ;  /* 0x0000000f00007211 */ /* 0x000fe400078e08ff */
[-C--:B------:R-:W-:Y:S01]  /*0590*/  LEA.HI.X.SX32 R15, R15, R11.reuse, 0x1, P0 ;  /* 0x0000000b0f0f7211 */ /* 0x080fe200000f0eff */
[----:B------:R-:W-:Y:S01]  /*05a0*/  IMAD.SHL.U32 R12, R2, 0x4, RZ ;  /* 0x00000004020c7824 */ /* 0x000fe200078e00ff */
[----:B------:R-:W-:Y:S02]  /*05b0*/  IADD3 R10, P1, PT, R10, R0, RZ ;  /* 0x000000000a0a7210 */ /* 0x000fe40007f3e0ff */
[----:B------:R-:W-:Y:S02]  /*05c0*/  SHF.L.U64.HI R15, R2, 0x2, R15 ;  /* 0x00000002020f7819 */ /* 0x000fe4000001020f */
[----:B------:R-:W-:Y:S01]  /*05d0*/  LEA.HI.X.SX32 R11, R0, R11, 0x1, P1 ;  /* 0x0000000b000b7211 */ /* 0x000fe200008f0eff */
[----:B------:R-:W-:Y:S01]  /*05e0*/  IMAD.SHL.U32 R16, R10, 0x4, RZ ;  /* 0x000000040a107824 */ /* 0x000fe200078e00ff */
[----:B-1----:R-:W-:-:S02]  /*05f0*/  IADD3 R2, P0, PT, R12, UR6, RZ ;  /* 0x000000060c027c10 */ /* 0x002fc4000ff1e0ff */
[----:B------:R-:W-:Y:S02]  /*0600*/  SHF.L.U64.HI R14, R10, 0x2, R11 ;  /* 0x000000020a0e7819 */ /* 0x000fe4000001020b */
[----:B------:R-:W-:Y:S01]  /*0610*/  IADD3 R18, P1, PT, R16, UR6, RZ ;  /* 0x0000000610127c10 */ /* 0x000fe2000ff3e0ff */
[----:B------:R-:W0:Y:S01]  /*0620*/  LDC R11, c[0x0][0x3ac] ;  /* 0x0000eb00ff0b7b82 */ /* 0x000e220000000800 */
[----:B------:R-:W-:Y:S02]  /*0630*/  IADD3.X R3, PT, PT, R15, UR7, RZ, P0, !PT ;  /* 0x000000070f037c10 */ /* 0x000fe400087fe4ff */
[----:B------:R-:W-:-:S03]  /*0640*/  IADD3.X R19, PT, PT, R14, UR7, RZ, P1, !PT ;  /* 0x000000070e137c10 */ /* 0x000fc60008ffe4ff */
[----:B------:R-:W2:Y:S04]  /*0650*/  LDG.E R0, desc[UR4][R2.64+0x4] ;  /* 0x0000040402007981 */ /* 0x000ea8000c1e1900 */
[----:B------:R-:W2:Y:S01]  /*0660*/  LDG.E R19, desc[UR4][R18.64+0x4] ;  /* 0x0000040412137981 */ /* 0x000ea2000c1e1900 */
[----:B------:R-:W-:Y:S01]  /*0670*/  BSSY.RECONVERGENT B0, `(.L_x_49) ;  /* 0x000000f000007945 */ /* 0x000fe20003800200 */
[----:B0-----:R-:W-:-:S04]  /*0680*/  FADD R11, R11, R11 ;  /* 0x0000000b0b0b7221 */ /* 0x001fc80000000000 */
[----:B------:R-:W0:Y:S02]  /*0690*/  MUFU.RCP R10, R11 ;  /* 0x0000000b000a7308 */ /* 0x000e240000001000 */
        /* <DEDUP_REMOVED lines=12> */
.L_x_50:
[----:B------:R-:W-:Y:S05]  /*0760*/  BSYNC.RECONVERGENT B0 ;  /* 0x0000000000007941 */ /* 0x000fea0003800200 */
.L_x_49:
[----:B------:R-:W0:Y:S02]  /*0770*/  LDCU.64 UR6, c[0x0][0x388] ;  /* 0x00007100ff0677ac */ /* 0x000e240008000a00 */
[----:B0-----:R-:W-:Y:S02]  /*0780*/  IADD3 R16, P1, PT, R16, UR6, RZ ;  /* 0x0000000610107c10 */ /* 0x001fe4000ff3e0ff */
[----:B------:R-:W-:Y:S02]  /*0790*/  IADD3 R12, P0, PT, R12, UR6, RZ ;  /* 0x000000060c0c7c10 */ /* 0x000fe4000ff1e0ff */
[----:B------:R-:W-:Y:S02]  /*07a0*/  IADD3.X R17, PT, PT, R14, UR7, RZ, P1, !PT ;  /* 0x000000070e117c10 */ /* 0x000fe40008ffe4ff */
[----:B------:R-:W-:-:S04]  /*07b0*/  IADD3.X R13, PT, PT, R15, UR7, RZ, P0, !PT ;  /* 0x000000070f0d7c10 */ /* 0x000fc800087fe4ff */
[----:B------:R-:W2:Y:S04]  /*07c0*/  LDG.E R17, desc[UR4][R16.64+0x4] ;  /* 0x0000040410117981 */ /* 0x000ea8000c1e1900 */
[----:B------:R-:W2:Y:S01]  /*07d0*/  LDG.E R12, desc[UR4][R12.64+0x4] ;  /* 0x000004040c0c7981 */ /* 0x000ea2000c1e1900 */
[----:B------:R-:W0:Y:S01]  /*07e0*/  MUFU.RCP R0, R11 ;  /* 0x0000000b00007308 */ /* 0x000e220000001000 */
[----:B------:R-:W-:Y:S01]  /*07f0*/  FMUL R2, R9, R9 ;  /* 0x0000000909027220 */ /* 0x000fe20000400000 */
[----:B------:R-:W-:Y:S01]  /*0800*/  BSSY.RECONVERGENT B0, `(.L_x_51) ;  /* 0x000000f000007945 */ /* 0x000fe20003800200 */
[----:B0-----:R-:W-:-:S04]  /*0810*/  FFMA R3, -R11, R0, 1 ;  /* 0x3f8000000b037423 */ /* 0x001fc80000000100 */
[----:B------:R-:W-:Y:S01]  /*0820*/  FFMA R0, R0, R3, R0 ;  /* 0x0000000300007223 */ /* 0x000fe20000000000 */
[----:B------:R-:W-:-:S04]  /*0830*/  FADD R3, R10, R9 ;  /* 0x000000090a037221 */ /* 0x000fc80000000000 */
[----:B------:R-:W-:Y:S01]  /*0840*/  FFMA R8, R3, R8, -R2 ;  /* 0x0000000803087223 */ /* 0x000fe20000000802 */
[----:B--2---:R-:W-:-:S04]  /*0850*/  FADD R14, R12, -R17 ;  /* 0x800000110c0e7221 */ /* 0x004fc80000000000 */
[----:B------:R-:W0:Y:S01]  /*0860*/  FCHK P0, R14, R11 ;  /* 0x0000000b0e007302 */ /* 0x000e220000000000 */
[----:B------:R-:W-:-:S04]  /*0870*/  FFMA R15, R0, R14, RZ ;  /* 0x0000000e000f7223 */ /* 0x000fc800000000ff */
[----:B------:R-:W-:-:S04]  /*0880*/  FFMA R9, -R11, R15, R14 ;  /* 0x0000000f0b097223 */ /* 0x000fc8000000010e */
[----:B------:R-:W-:Y:S01]  /*0890*/  FFMA R0, R0, R9, R15 ;  /* 0x0000000900007223 */ /* 0x000fe2000000000f */
[----:B0-----:R-:W-:Y:S06]  /*08a0*/  @!P0 BRA `(.L_x_52) ;  /* 0x0000000000108947 */ /* 0x001fec0003800000 */
[----:B------:R-:W-:Y:S01]  /*08b0*/  IMAD.MOV.U32 R0, RZ, RZ, R14 ;  /* 0x000000ffff007224 */ /* 0x000fe200078e000e */
[----:B------:R-:W-:Y:S02]  /*08c0*/  MOV R3, R11 ;  /* 0x0000000b00037202 */ /* 0x000fe40000000f00 */
[----:B------:R-:W-:-:S07]  /*08d0*/  MOV R2, 0x8f0 ;  /* 0x000008f000027802 */ /* 0x000fce0000000f00 */
[----:B------:R-:W-:Y:S05]  /*08e0*/  CALL.REL.NOINC `($__internal_3_$__cuda_sm3x_div_rn_noftz_f32_slowpath) ;  /* 0x0000000400587944 */ /* 0x000fea0003c00000 */
.L_x_52:
[----:B------:R-:W-:Y:S05]  /*08f0*/  BSYNC.RECONVERGENT B0 ;  /* 0x0000000000007941 */ /* 0x000fea0003800200 */
.L_x_51:
[----:B------:R-:W0:Y:S01]  /*0900*/  LDC.64 R2, c[0x0][0x390] ;  /* 0x0000e400ff027b82 */ /* 0x000e220000000a00 */
[----:B------:R-:W1:Y:S02]  /*0910*/  LDCU.64 UR6, c[0x0][0x390] ;  /* 0x00007200ff0677ac */ /* 0x000e640008000a00 */
[----:B-1----:R-:W-:-:S04]  /*0920*/  IADD3 R12, P0, PT, R4, UR6, RZ ;  /* 0x00000006040c7c10 */ /* 0x002fc8000ff1e0ff */
[----:B------:R-:W-:Y:S01]  /*0930*/  IADD3.X R13, PT, PT, R5, UR7, RZ, P0, !PT ;  /* 0x00000007050d7c10 */ /* 0x000fe200087fe4ff */
[----:B0-----:R-:W-:-:S04]  /*0940*/  IMAD.WIDE R2, R6, 0x4, R2 ;  /* 0x0000000406027825 */ /* 0x001fc800078e0202 */
[----:B------:R-:W2:Y:S04]  /*0950*/  LDG.E R12, desc[UR4][R12.64+0x8] ;  /* 0x000008040c0c7981 */ /* 0x000ea8000c1e1900 */
[----:B------:R-:W2:Y:S01]  /*0960*/  LDG.E R3, desc[UR4][R2.64] ;  /* 0x0000000402037981 */ /* 0x000ea2000c1e1900 */
[----:B------:R-:W0:Y:S01]  /*0970*/  MUFU.RCP R6, R7 ;  /* 0x0000000700067308 */ /* 0x000e220000001000 */
[----:B------:R-:W-:Y:S01]  /*0980*/  BSSY.RECONVERGENT B0, `(.L_x_53) ;  /* 0x000000e000007945 */ /* 0x000fe20003800200 */
[----:B0-----:R-:W-:Y:S01]  /*0990*/  FFMA R11, -R7, R6, 1 ;  /* 0x3f800000070b7423 */ /* 0x001fe20000000106 */
[----:B--2---:R-:W-:-:S04]  /*09a0*/  FADD R9, R12, -R3 ;  /* 0x800000030c097221 */ /* 0x004fc80000000000 */
[----:B------:R-:W-:-:S04]  /*09b0*/  FMUL R14, R9, R0 ;  /* 0x00000000090e7220 */ /* 0x000fc80000400000 */
[----:B------:R-:W0:Y:S01]  /*09c0*/  FCHK P0, R14, R7 ;  /* 0x000000070e007302 */ /* 0x000e220000000000 */
[----:B------:R-:W-:-:S04]  /*09d0*/  FFMA R0, R6, R11, R6 ;  /* 0x0000000b06007223 */ /* 0x000fc80000000006 */
[----:B------:R-:W-:-:S04]  /*09e0*/  FFMA R6, R0, R14, RZ ;  /* 0x0000000e00067223 */ /* 0x000fc800000000ff */
[----:B------:R-:W-:-:S04]  /*09f0*/  FFMA R9, -R7, R6, R14 ;  /* 0x0000000607097223 */ /* 0x000fc8000000010e */
[----:B------:R-:W-:Y:S01]  /*0a00*/  FFMA R0, R0, R9, R6 ;  /* 0x0000000900007223 */ /* 0x000fe20000000006 */
[----:B0-----:R-:W-:Y:S06]  /*0a10*/  @!P0 BRA `(.L_x_54) ;  /* 0x0000000000108947 */ /* 0x001fec0003800000 */
[----:B------:R-:W-:Y:S01]  /*0a20*/  IMAD.MOV.U32 R0, RZ, RZ, R14 ;  /* 0x000000ffff007224 */ /* 0x000fe200078e000e */
[----:B------:R-:W-:Y:S01]  /*0a30*/  MOV R2, 0xa60 ;  /* 0x00000a6000027802 */ /* 0x000fe20000000f00 */
[----:B------:R-:W-:-:S07]  /*0a40*/  IMAD.MOV.U32 R3, RZ, RZ, R7 ;  /* 0x000000ffff037224 */ /* 0x000fce00078e0007 */
[----:B------:R-:W-:Y:S05]  /*0a50*/  CALL.REL.NOINC `($__internal_3_$__cuda_sm3x_div_rn_noftz_f32_slowpath) ;  /* 0x0000000000fc7944 */ /* 0x000fea0003c00000 */
.L_x_54:
[----:B------:R-:W-:Y:S05]  /*0a60*/  BSYNC.RECONVERGENT B0 ;  /* 0x0000000000007941 */ /* 0x000fea0003800200 */
.L_x_53:
[----:B------:R-:W0:Y:S01]  /*0a70*/  LDCU.64 UR8, c[0x0][0x380] ;  /* 0x00007000ff0877ac */ /* 0x000e220008000a00 */
[----:B------:R-:W-:Y:S01]  /*0a80*/  FADD R3, R0, R0 ;  /* 0x0000000000037221 */ /* 0x000fe20000000000 */
[----:B------:R-:W1:Y:S03]  /*0a90*/  LDCU UR6, c[0x0][0x398] ;  /* 0x00007300ff0677ac */ /* 0x000e660008000800 */
[----:B------:R-:W-:-:S04]  /*0aa0*/  FADD R3, R8, -R3 ;  /* 0x8000000308037221 */ /* 0x000fc80000000000 */
[----:B------:R-:W-:Y:S01]  /*0ab0*/  FFMA R3, -R10, R10, R3 ;  /* 0x0000000a0a037223 */ /* 0x000fe20000000103 */
[----:B0-----:R-:W-:-:S04]  /*0ac0*/  IADD3 R4, P0, PT, R4, UR8, RZ ;  /* 0x0000000804047c10 */ /* 0x001fc8000ff1e0ff */
[----:B------:R-:W-:Y:S01]  /*0ad0*/  IADD3.X R5, PT, PT, R5, UR9, RZ, P0, !PT ;  /* 0x0000000905057c10 */ /* 0x000fe200087fe4ff */
[----:B-1----:R-:W-:-:S05]  /*0ae0*/  FMUL R3, R3, UR6 ;  /* 0x0000000603037c20 */ /* 0x002fca0008400000 */
[----:B------:R-:W-:Y:S01]  /*0af0*/  STG.E desc[UR4][R4.64+0x4], R3 ;  /* 0x0000040304007986 */ /* 0x000fe2000c101904 */
[----:B------:R-:W-:Y:S05]  /*0b00*/  EXIT ;  /* 0x000000000000794d */ /* 0x000fea0003800000 */
        .weak           $__internal_2_$__cuda_sm20_rcp_rn_f32_slowpath
        .type           $__internal_2_$__cuda_sm20_rcp_rn_f32_slowpath,@function
        .size           $__internal_2_$__cuda_sm20_rcp_rn_f32_slowpath,($__internal_3_$__cuda_sm3x_div_rn_noftz_f32_slowpath - $__internal_2_$__cuda_sm20_rcp_rn_f32_slowpath)
$__internal_2_$__cuda_sm20_rcp_rn_f32_slowpath:
[----:B------:R-:W0:Y:S02]  /*0b10*/  LDC R0, c[0x0][0x39c] ;  /* 0x0000e700ff007b82 */ /* 0x000e240000000800 */
[----:B0-----:R-:W-:-:S05]  /*0b20*/  IMAD.SHL.U32 R4, R0, 0x2, RZ ;  /* 0x0000000200047824 */ /* 0x001fca00078e00ff */
[----:B------:R-:W-:-:S04]  /*0b30*/  SHF.R.U32.HI R3, RZ, 0x18, R4 ;  /* 0x00000018ff037819 */ /* 0x000fc80000011604 */
[----:B------:R-:W-:-:S13]  /*0b40*/  ISETP.NE.U32.AND P0, PT, R3, RZ, PT ;  /* 0x000000ff0300720c */ /* 0x000fda0003f05070 */
[----:B------:R-:W-:Y:S05]  /*0b50*/  @P0 BRA `(.L_x_55) ;  /* 0x0000000000280947 */ /* 0x000fea0003800000 */
[----:B------:R-:W-:-:S13]  /*0b60*/  ISETP.NE.AND P0, PT, R4, RZ, PT ;  /* 0x000000ff0400720c */ /* 0x000fda0003f05270 */
[----:B------:R0:W1:Y:S01]  /*0b70*/  @!P0 MUFU.RCP R3, R0 ;  /* 0x0000000000038308 */ /* 0x0000620000001000 */
[----:B------:R-:W-:Y:S05]  /*0b80*/  @!P0 BRA `(.L_x_56) ;  /* 0x0000000000a48947 */ /* 0x000fea0003800000 */
[----:B------:R-:W-:-:S04]  /*0b90*/  FFMA R4, R0, 1.84467440737095516160e+19, RZ ;  /* 0x5f80000000047823 */ /* 0x000fc800000000ff */
[----:B-1----:R-:W0:Y:S02]  /*0ba0*/  MUFU.RCP R3, R4 ;  /* 0x0000000400037308 */ /* 0x002e240000001000 */
[----:B0-----:R-:W-:-:S04]  /*0bb0*/  FFMA R0, R4, R3, -1 ;  /* 0xbf80000004007423 */ /* 0x001fc80000000003 */
[----:B------:R-:W-:-:S04]  /*0bc0*/  FADD.FTZ R0, -R0, -RZ ;  /* 0x800000ff00007221 */ /* 0x000fc80000010100 */
[----:B------:R-:W-:-:S04]  /*0bd0*/  FFMA R0, R3, R0, R3 ;  /* 0x0000000003007223 */ /* 0x000fc80000000003 */
[----:B------:R-:W-:Y:S01]  /*0be0*/  FFMA R3, R0, 1.84467440737095516160e+19, RZ ;  /* 0x5f80000000037823 */ /* 0x000fe200000000ff */
[----:B------:R-:W-:Y:S06]  /*0bf0*/  BRA `(.L_x_56) ;  /* 0x0000000000887947 */ /* 0x000fec0003800000 */
.L_x_55:
[----:B------:R-:W-:-:S05]  /*0c00*/  VIADD R4, R3, 0xffffff03 ;  /* 0xffffff0303047836 */ /* 0x000fca0000000000 */
[----:B------:R-:W-:-:S13]  /*0c10*/  ISETP.GT.U32.AND P0, PT, R4, 0x1, PT ;  /* 0x000000010400780c */ /* 0x000fda0003f04070 */
[----:B------:R-:W-:Y:S05]  /*0c20*/  @P0 BRA `(.L_x_57) ;  /* 0x0000000000780947 */ /* 0x000fea0003800000 */
[----:B------:R-:W-:Y:S01]  /*0c30*/  LOP3.LUT R5, R0, 0x7fffff, RZ, 0xc0, !PT ;  /* 0x007fffff00057812 */ /* 0x000fe200078ec0ff */
[----:B------:R-:W-:-:S03]  /*0c40*/  IMAD.MOV.U32 R9, RZ, RZ, 0x3 ;  /* 0x00000003ff097424 */ /* 0x000fc600078e00ff */
[----:B------:R-:W-:Y:S02]  /*0c50*/  LOP3.LUT R5, R5, 0x3f800000, RZ, 0xfc, !PT ;  /* 0x3f80000005057812 */ /* 0x000fe400078efcff */
[----:B------:R-:W-:Y:S02]  /*0c60*/  SHF.L.U32 R12, R9, R4, RZ ;  /* 0x00000004090c7219 */ /* 0x000fe400000006ff */
[----:B------:R-:W0:Y:S02]  /*0c70*/  MUFU.RCP R6, R5 ;  /* 0x0000000500067308 */ /* 0x000e240000001000 */
[----:B0-----:R-:W-:-:S04]  /*0c80*/  FFMA R7, R5, R6, -1 ;  /* 0xbf80000005077423 */ /* 0x001fc80000000006 */
[----:B------:R-:W-:-:S04]  /*0c90*/  FADD.FTZ R7, -R7, -RZ ;  /* 0x800000ff07077221 */ /* 0x000fc80000010100 */
[CCC-:B------:R-:W-:Y:S01]  /*0ca0*/  FFMA.RM R8, R6.reuse, R7.reuse, R6.reuse ;  /* 0x0000000706087223 */ /* 0x1c0fe20000004006 */
[----:B------:R-:W-:-:S04]  /*0cb0*/  FFMA.RP R7, R6, R7, R6 ;  /* 0x0000000706077223 */ /* 0x000fc80000008006 */
[C---:B------:R-:W-:Y:S02]  /*0cc0*/  LOP3.LUT R6, R8.reuse, 0x7fffff, RZ, 0xc0, !PT ;  /* 0x007fffff08067812 */ /* 0x040fe400078ec0ff */
[----:B------:R-:W-:Y:S02]  /*0cd0*/  FSETP.NEU.FTZ.AND P0, PT, R8, R7, PT ;  /* 0x000000070800720b */ /* 0x000fe40003f1d000 */
[----:B------:R-:W-:Y:S02]  /*0ce0*/  LOP3.LUT R7, R6, 0x800000, RZ, 0xfc, !PT ;  /* 0x0080000006077812 */ /* 0x000fe400078efcff */
[----:B------:R-:W-:Y:S02]  /*0cf0*/  SEL R6, RZ, 0xffffffff, !P0 ;  /* 0xffffffffff067807 */ /* 0x000fe40004000000 */
[----:B------:R-:W-:Y:S02]  /*0d00*/  LOP3.LUT R5, R12, R7, RZ, 0xc0, !PT ;  /* 0x000000070c057212 */ /* 0x000fe400078ec0ff */
[----:B------:R-:W-:-:S02]  /*0d10*/  IADD3 R6, PT, PT, -R6, RZ, RZ ;  /* 0x000000ff06067210 */ /* 0x000fc40007ffe1ff */
[-C--:B------:R-:W-:Y:S02]  /*0d20*/  SHF.R.U32.HI R5, RZ, R4.reuse, R5 ;  /* 0x00000004ff057219 */ /* 0x080fe40000011605 */
[----:B------:R-:W-:Y:S02]  /*0d30*/  LOP3.LUT P1, RZ, R6, R4, R7, 0xf8, !PT ;  /* 0x0000000406ff7212 */ /* 0x000fe4000782f807 */
[C---:B------:R-:W-:Y:S02]  /*0d40*/  LOP3.LUT P0, RZ, R5.reuse, 0x1, RZ, 0xc0, !PT ;  /* 0x0000000105ff7812 */ /* 0x040fe4000780c0ff */
[----:B------:R-:W-:-:S04]  /*0d50*/  LOP3.LUT P2, RZ, R5, 0x2, RZ, 0xc0, !PT ;  /* 0x0000000205ff7812 */ /* 0x000fc8000784c0ff */
[----:B------:R-:W-:Y:S02]  /*0d60*/  PLOP3.LUT P0, PT, P0, P1, P2, 0xe0, 0x0 ;  /* 0x000000000000781c */ /* 0x000fe40000703c20 */
[----:B------:R-:W-:Y:S02]  /*0d70*/  LOP3.LUT P1, RZ, R0, 0x7fffff, RZ, 0xc0, !PT ;  /* 0x007fffff00ff7812 */ /* 0x000fe4000782c0ff */
[----:B------:R-:W-:-:S05]  /*0d80*/  SEL R4, RZ, 0x1, !P0 ;  /* 0x00000001ff047807 */ /* 0x000fca0004000000 */
[----:B------:R-:W-:-:S05]  /*0d90*/  IMAD.MOV R4, RZ, RZ, -R4 ;  /* 0x000000ffff047224 */ /* 0x000fca00078e0a04 */
[----:B------:R-:W-:Y:S01]  /*0da0*/  ISETP.GE.AND P0, PT, R4, RZ, PT ;  /* 0x000000ff0400720c */ /* 0x000fe20003f06270 */
[----:B------:R-:W-:-:S05]  /*0db0*/  VIADD R4, R3, 0xffffff04 ;  /* 0xffffff0403047836 */ /* 0x000fca0000000000 */
[----:B------:R-:W-:-:S07]  /*0dc0*/  SHF.R.U32.HI R3, RZ, R4, R7 ;  /* 0x00000004ff037219 */ /* 0x000fce0000011607 */
[----:B------:R-:W-:-:S04]  /*0dd0*/  @!P0 VIADD R3, R3, 0x1 ;  /* 0x0000000103038836 */ /* 0x000fc80000000000 */
[----:B------:R-:W-:-:S05]  /*0de0*/  @!P1 IMAD.SHL.U32 R3, R3, 0x2, RZ ;  /* 0x0000000203039824 */ /* 0x000fca00078e00ff */
[----:B------:R-:W-:Y:S01]  /*0df0*/  LOP3.LUT R3, R3, 0x80000000, R0, 0xf8, !PT ;  /* 0x8000000003037812 */ /* 0x000fe200078ef800 */
[----:B------:R-:W-:Y:S06]  /*0e00*/  BRA `(.L_x_56) ;  /* 0x0000000000047947 */ /* 0x000fec0003800000 */
.L_x_57:
[----:B------:R2:W3:Y:S02]  /*0e10*/  MUFU.RCP R3, R0 ;  /* 0x0000000000037308 */ /* 0x0004e40000001000 */
.L_x_56:
[----:B-1-3--:R-:W-:Y:S02]  /*0e20*/  IMAD.MOV.U32 R8, RZ, RZ, R3 ;  /* 0x000000ffff087224 */ /* 0x00afe400078e0003 */
[----:B------:R-:W-:-:S04]  /*0e30*/  HFMA2 R3, -RZ, RZ, 0, 0 ;  /* 0x00000000ff037431 */ /* 0x000fc800000001ff */
[----:B0-2---:R-:W-:Y:S05]  /*0e40*/  RET.REL.NODEC R2 `(_Z5cul_bPfS_S_ffiiff) ;  /* 0xfffffff0026c7950 */ /* 0x005fea0003c3ffff */
        .weak           $__internal_3_$__cuda_sm3x_div_rn_noftz_f32_slowpath
        .type           $__internal_3_$__cuda_sm3x_div_rn_noftz_f32_slowpath,@function
        .size           $__internal_3_$__cuda_sm3x_div_rn_noftz_f32_slowpath,(.L_x_73 - $__internal_3_$__cuda_sm3x_div_rn_noftz_f32_slowpath)
$__internal_3_$__cuda_sm3x_div_rn_noftz_f32_slowpath:
[----:B------:R-:W-:Y:S01]  /*0e50*/  SHF.R.U32.HI R13, RZ, 0x17, R3 ;  /* 0x00000017ff0d7819 */ /* 0x000fe20000011603 */
[----:B------:R-:W-:Y:S01]  /*0e60*/  BSSY.RECONVERGENT B1, `(.L_x_58) ;  /* 0x0000062000017945 */ /* 0x000fe20003800200 */
[----:B------:R-:W-:Y:S02]  /*0e70*/  SHF.R.U32.HI R18, RZ, 0x17, R0 ;  /* 0x00000017ff127819 */ /* 0x000fe40000011600 */
[----:B------:R-:W-:Y:S02]  /*0e80*/  LOP3.LUT R13, R13, 0xff, RZ, 0xc0, !PT ;  /* 0x000000ff0d0d7812 */ /* 0x000fe400078ec0ff */
[----:B------:R-:W-:-:S03]  /*0e90*/  LOP3.LUT R18, R18, 0xff, RZ, 0xc0, !PT ;  /* 0x000000ff12127812 */ /* 0x000fc600078ec0ff */
        /* <DEDUP_REMOVED lines=27> */
[----:B------:R-:W-:-:S03]  /*1050*/  @!P1 FFMA R3, R3, 1.84467440737095516160e+19, RZ ;  /* 0x5f80000003039823 */ /* 0x000fc600000000ff */
[----:B------:R-:W-:-:S07]  /*1060*/  @!P1 IADD3 R17, PT, PT, R17, 0x40, RZ ;  /* 0x0000004011119810 */ /* 0x000fce0007ffe0ff */
.L_x_59:
[----:B------:R-:W-:Y:S01]  /*1070*/  LEA R20, R13, 0xc0800000, 0x17 ;  /* 0xc08000000d147811 */ /* 0x000fe200078eb8ff */
[----:B------:R-:W-:Y:S01]  /*1080*/  VIADD R18, R18, 0xffffff81 ;  /* 0xffffff8112127836 */ /* 0x000fe20000000000 */
[----:B------:R-:W-:Y:S03]  /*1090*/  BSSY.RECONVERGENT B2, `(.L_x_64) ;  /* 0x0000035000027945 */ /* 0x000fe60003800200 */
[----:B------:R-:W-:Y:S02]  /*10a0*/  IMAD.IADD R21, R3, 0x1, -R20 ;  /* 0x0000000103157824 */ /* 0x000fe400078e0a14 */
[C---:B------:R-:W-:Y:S01]  /*10b0*/  IMAD R0, R18.reuse, -0x800000, R0 ;  /* 0xff80000012007824 */ /* 0x040fe200078e0200 */
[----:B------:R-:W-:Y:S01]  /*10c0*/  IADD3 R18, PT, PT, R18, 0x7f, -R13 ;  /* 0x0000007f12127810 */ /* 0x000fe20007ffe80d */
[----:B------:R-:W0:Y:S01]  /*10d0*/  MUFU.RCP R20, R21 ;  /* 0x0000001500147308 */ /* 0x000e220000001000 */
[----:B------:R-:W-:-:S03]  /*10e0*/  FADD.FTZ R3, -R21, -RZ ;  /* 0x800000ff15037221 */ /* 0x000fc60000010100 */
        /* <DEDUP_REMOVED lines=21> */
[-CC-:B------:R-:W-:Y:S01]  /*1240*/  FFMA.RZ R17, R19, R3.reuse, R20.reuse ;  /* 0x0000000313117223 */ /* 0x180fe2000000c014 */
[C---:B------:R-:W-:Y:S02]  /*1250*/  ISETP.NE.AND P2, PT, R13.reuse, RZ, PT ;  /* 0x000000ff0d00720c */ /* 0x040fe40003f45270 */
[----:B------:R-:W-:Y:S02]  /*1260*/  ISETP.NE.AND P1, PT, R13, RZ, PT ;  /* 0x000000ff0d00720c */ /* 0x000fe40003f25270 */
[----:B------:R-:W-:Y:S01]  /*1270*/  LOP3.LUT R18, R17, 0x7fffff, RZ, 0xc0, !PT ;  /* 0x007fffff11127812 */ /* 0x000fe200078ec0ff */
[CCC-:B------:R-:W-:Y:S01]  /*1280*/  FFMA.RP R17, R19.reuse, R3.reuse, R20.reuse ;  /* 0x0000000313117223 */ /* 0x1c0fe20000008014 */
[----:B------:R-:W-:Y:S01]  /*1290*/  FFMA.RM R20, R19, R3, R20 ;  /* 0x0000000313147223 */ /* 0x000fe20000004014 */
[----:B------:R-:W-:Y:S01]  /*12a0*/  IADD3 R3, PT, PT, R13, 0x20, RZ ;  /* 0x000000200d037810 */ /* 0x000fe20007ffe0ff */
[----:B------:R-:W-:Y:S01]  /*12b0*/  IMAD.MOV R13, RZ, RZ, -R13 ;  /* 0x000000ffff0d7224 */ /* 0x000fe200078e0a0d */
[----:B------:R-:W-:-:S02]  /*12c0*/  LOP3.LUT R18, R18, 0x800000, RZ, 0xfc, !PT ;  /* 0x0080000012127812 */ /* 0x000fc400078efcff */
[----:B------:R-:W-:Y:S02]  /*12d0*/  FSETP.NEU.FTZ.AND P0, PT, R17, R20, PT ;  /* 0x000000141100720b */ /* 0x000fe40003f1d000 */
[----:B------:R-:W-:Y:S02]  /*12e0*/  SHF.L.U32 R3, R18, R3, RZ ;  /* 0x0000000312037219 */ /* 0x000fe400000006ff */
[----:B------:R-:W-:Y:S02]  /*12f0*/  SEL R13, R13, RZ, P2 ;  /* 0x000000ff0d0d7207 */ /* 0x000fe40001000000 */
[----:B------:R-:W-:Y:S02]  /*1300*/  ISETP.NE.AND P1, PT, R3, RZ, P1 ;  /* 0x000000ff0300720c */ /* 0x000fe40000f25270 */
[----:B------:R-:W-:Y:S02]  /*1310*/  SHF.R.U32.HI R13, RZ, R13, R18 ;  /* 0x0000000dff0d7219 */ /* 0x000fe40000011612 */
[----:B------:R-:W-:-:S02]  /*1320*/  PLOP3.LUT P0, PT, P0, P1, PT, 0xf8, 0x8f ;  /* 0x00000000008f781c */ /* 0x000fc40000703f70 */
[----:B------:R-:W-:Y:S02]  /*1330*/  SHF.R.U32.HI R18, RZ, 0x1, R13 ;  /* 0x00000001ff127819 */ /* 0x000fe4000001160d */
[----:B------:R-:W-:-:S04]  /*1340*/  SEL R3, RZ, 0x1, !P0 ;  /* 0x00000001ff037807 */ /* 0x000fc80004000000 */
[----:B------:R-:W-:-:S04]  /*1350*/  LOP3.LUT R20, R3, 0x1, R18, 0xf8, !PT ;  /* 0x0000000103147812 */ /* 0x000fc800078ef812 */
[----:B------:R-:W-:-:S05]  /*1360*/  LOP3.LUT R13, R20, R13, RZ, 0xc0, !PT ;  /* 0x0000000d140d7212 */ /* 0x000fca00078ec0ff */
[----:B------:R-:W-:-:S05]  /*1370*/  IMAD.IADD R13, R18, 0x1, R13 ;  /* 0x00000001120d7824 */ /* 0x000fca00078e020d */
[----:B------:R-:W-:Y:S01]  /*1380*/  LOP3.LUT R0, R13, R0, RZ, 0xfc, !PT ;  /* 0x000000000d007212 */ /* 0x000fe200078efcff */
[----:B------:R-:W-:Y:S06]  /*1390*/  BRA `(.L_x_67) ;  /* 0x0000000000107947 */ /* 0x000fec0003800000 */
.L_x_66:
[----:B------:R-:W-:-:S04]  /*13a0*/  LOP3.LUT R0, R0, 0x80000000, RZ, 0xc0, !PT ;  /* 0x8000000000007812 */ /* 0x000fc800078ec0ff */
[----:B------:R-:W-:Y:S01]  /*13b0*/  LOP3.LUT R0, R0, 0x7f800000, RZ, 0xfc, !PT ;  /* 0x7f80000000007812 */ /* 0x000fe200078efcff */
[----:B------:R-:W-:Y:S06]  /*13c0*/  BRA `(.L_x_67) ;  /* 0x0000000000047947 */ /* 0x000fec0003800000 */
.L_x_65:
[----:B------:R-:W-:-:S07]  /*13d0*/  IMAD R0, R18, 0x800000, R0 ;  /* 0x0080000012007824 */ /* 0x000fce00078e0200 */
.L_x_67:
[----:B------:R-:W-:Y:S05]  /*13e0*/  BSYNC.RECONVERGENT B2 ;  /* 0x0000000000027941 */ /* 0x000fea0003800200 */
.L_x_64:
[----:B------:R-:W-:Y:S05]  /*13f0*/  BRA `(.L_x_68) ;  /* 0x0000000000207947 */ /* 0x000fea0003800000 */
.L_x_63:
[----:B------:R-:W-:-:S04]  /*1400*/  LOP3.LUT R0, R3, 0x80000000, R0, 0x48, !PT ;  /* 0x8000000003007812 */ /* 0x000fc800078e4800 */
[----:B------:R-:W-:Y:S01]  /*1410*/  LOP3.LUT R0, R0, 0x7f800000, RZ, 0xfc, !PT ;  /* 0x7f80000000007812 */ /* 0x000fe200078efcff */
[----:B------:R-:W-:Y:S06]  /*1420*/  BRA `(.L_x_68) ;  /* 0x0000000000147947 */ /* 0x000fec0003800000 */
.L_x_62:
[----:B------:R-:W-:Y:S01]  /*1430*/  LOP3.LUT R0, R3, 0x80000000, R0, 0x48, !PT ;  /* 0x8000000003007812 */ /* 0x000fe200078e4800 */
[----:B------:R-:W-:Y:S06]  /*1440*/  BRA `(.L_x_68) ;  /* 0x00000000000c7947 */ /* 0x000fec0003800000 */
.L_x_61:
[----:B------:R-:W0:Y:S01]  /*1450*/  MUFU.RSQ R0, -QNAN ;  /* 0xffc0000000007908 */ /* 0x000e220000001400 */
[----:B------:R-:W-:Y:S05]  /*1460*/  BRA `(.L_x_68) ;  /* 0x0000000000047947 */ /* 0x000fea0003800000 */
.L_x_60:
[----:B------:R-:W-:-:S07]  /*1470*/  FADD.FTZ R0, R0, R3 ;  /* 0x0000000300007221 */ /* 0x000fce0000010000 */
.L_x_68:
[----:B------:R-:W-:Y:S05]  /*1480*/  BSYNC.RECONVERGENT B1 ;  /* 0x0000000000017941 */ /* 0x000fea0003800200 */
.L_x_58:
[----:B------:R-:W-:-:S04]  /*1490*/  IMAD.MOV.U32 R3, RZ, RZ, 0x0 ;  /* 0x00000000ff037424 */ /* 0x000fc800078e00ff */
[----:B0-----:R-:W-:Y:S05]  /*14a0*/  RET.REL.NODEC R2 `(_Z5cul_bPfS_S_ffiiff) ;  /* 0xffffffe802d47950 */ /* 0x001fea0003c3ffff */
.L_x_69:
        /* <DEDUP_REMOVED lines=13> */
.L_x_73:


//--------------------- .nv.shared.reserved.0     --------------------------
	.section	.nv.shared.reserved.0,"aw",@nobits
	.weak		__nv_reservedSMEM_offset_0_alias
	.size		__nv_reservedSMEM_offset_0_alias, 0, 64
	.other		__nv_reservedSMEM_offset_0_alias,@"STO_CUDA_RESERVED_SHARED STV_DEFAULT"
__nv_reservedSMEM_offset_0_alias:
	.zero		0
	.zero		64


//--------------------- .nv.constant0._Z8bound_uvPfS_ii --------------------------
	.section	.nv.constant0._Z8bound_uvPfS_ii,"a",@progbits
	.sectionflags	@""
	.align	4
.nv.constant0._Z8bound_uvPfS_ii:
	.zero		920


//--------------------- .nv.constant0._Z6cul_uvPfS_S_S_S_fffiiff --------------------------
	.section	.nv.constant0._Z6cul_uvPfS_S_S_S_fffiiff,"a",@progbits
	.sectionflags	@""
	.align	4
.nv.constant0._Z6cul_uvPfS_S_S_S_fffiiff:
	.zero		964


//--------------------- .nv.constant0._Z8cul_unvnPfS_S_S_ii --------------------------
	.section	.nv.constant0._Z8cul_unvnPfS_S_S_ii,"a",@progbits
	.sectionflags	@""
	.align	4
.nv.constant0._Z8cul_unvnPfS_S_S_ii:
	.zero		936


//--------------------- .nv.constant0._Z7bound_pPfii --------------------------
	.section	.nv.constant0._Z7bound_pPfii,"a",@progbits
	.sectionflags	@""
	.align	4
.nv.constant0._Z7bound_pPfii:
	.zero		912


//--------------------- .nv.constant0._Z5cul_pPfS_S_iiff --------------------------
	.section	.nv.constant0._Z5cul_pPfS_S_iiff,"a",@progbits
	.sectionflags	@""
	.align	4
.nv.constant0._Z5cul_pPfS_S_iiff:
	.zero		936


//--------------------- .nv.constant0._Z6cul_pnPfS_ii --------------------------
	.section	.nv.constant0._Z6cul_pnPfS_ii,"a",@progbits
	.sectionflags	@""
	.align	4
.nv.constant0._Z6cul_pnPfS_ii:
	.zero		920


//--------------------- .nv.constant0._Z5cul_bPfS_S_ffiiff --------------------------
	.section	.nv.constant0._Z5cul_bPfS_S_ffiiff,"a",@progbits
	.sectionflags	@""
	.align	4
.nv.constant0._Z5cul_bPfS_S_ffiiff:
	.zero		944


//--------------------- SYMBOLS --------------------------

	.type		.nv.reservedSmem.offset0,@object
	.size		.nv.reservedSmem.offset0,0x4
